//
// Generated by NVIDIA NVVM Compiler
//
// Compiler Build ID: CL-36424714
// Cuda compilation tools, release 13.0, V13.0.88
// Based on NVVM 20.0.0
//

.version 9.0
.target sm_100
.address_size 64

	// .globl	_Z14softmax_kernelPfS_i
.extern .shared .align 16 .b8 shared[];

.visible .entry _Z14softmax_kernelPfS_i(
	.param .u64 .ptr .align 1 _Z14softmax_kernelPfS_i_param_0,
	.param .u64 .ptr .align 1 _Z14softmax_kernelPfS_i_param_1,
	.param .u32 _Z14softmax_kernelPfS_i_param_2
)
{
	.reg .pred 	%p<13>;
	.reg .b32 	%r<29>;
	.reg .b32 	%f<40>;
	.reg .b64 	%rd<12>;

	ld.param.u64 	%rd3, [_Z14softmax_kernelPfS_i_param_0];
	ld.param.u64 	%rd4, [_Z14softmax_kernelPfS_i_param_1];
	ld.param.u32 	%r15, [_Z14softmax_kernelPfS_i_param_2];
	cvta.to.global.u64 	%rd1, %rd3;
	cvta.to.global.u64 	%rd2, %rd4;
	mov.u32 	%r28, %tid.x;
	setp.ge.s32 	%p1, %r28, %r15;
	mov.f32 	%f37, 0fFF800000;
	@%p1 bra 	$L__BB0_3;
	mov.f32 	%f37, 0fFF800000;
	mov.u32 	%r2, %ntid.x;
	mov.u32 	%r24, %r28;
$L__BB0_2:
	mul.wide.s32 	%rd5, %r24, 4;
	add.s64 	%rd6, %rd1, %rd5;
	ld.global.f32 	%f11, [%rd6];
	max.f32 	%f37, %f37, %f11;
	add.s32 	%r24, %r24, %r2;
	setp.lt.s32 	%p2, %r24, %r15;
	@%p2 bra 	$L__BB0_2;
$L__BB0_3:
	shl.b32 	%r16, %r28, 2;
	mov.u32 	%r17, shared;
	add.s32 	%r5, %r17, %r16;
	st.shared.f32 	[%r5], %f37;
	bar.sync 	0;
	mov.u32 	%r6, %ntid.x;
	setp.lt.u32 	%p3, %r6, 2;
	@%p3 bra 	$L__BB0_8;
	mov.u32 	%r25, %r6;
$L__BB0_5:
	shr.u32 	%r8, %r25, 1;
	setp.ge.u32 	%p4, %r28, %r8;
	@%p4 bra 	$L__BB0_7;
	ld.shared.f32 	%f12, [%r5];
	shl.b32 	%r18, %r8, 2;
	add.s32 	%r19, %r5, %r18;
	ld.shared.f32 	%f13, [%r19];
	max.f32 	%f14, %f12, %f13;
	st.shared.f32 	[%r5], %f14;
$L__BB0_7:
	bar.sync 	0;
	setp.gt.u32 	%p5, %r25, 3;
	mov.u32 	%r25, %r8;
	@%p5 bra 	$L__BB0_5;
$L__BB0_8:
	setp.ge.s32 	%p6, %r28, %r15;
	mov.f32 	%f39, 0f00000000;
	@%p6 bra 	$L__BB0_11;
	mov.f32 	%f39, 0f00000000;
	ld.shared.f32 	%f4, [shared];
	mov.u32 	%r26, %r28;
$L__BB0_10:
	mul.wide.s32 	%rd7, %r26, 4;
	add.s64 	%rd8, %rd1, %rd7;
	ld.global.f32 	%f17, [%rd8];
	sub.f32 	%f18, %f17, %f4;
	fma.rn.f32 	%f19, %f18, 0f3BBB989D, 0f3F000000;
	cvt.sat.f32.f32 	%f20, %f19;
	mov.f32 	%f21, 0f4B400001;
	mov.f32 	%f22, 0f437C0000;
	fma.rm.f32 	%f23, %f20, %f22, %f21;
	add.f32 	%f24, %f23, 0fCB40007F;
	neg.f32 	%f25, %f24;
	fma.rn.f32 	%f26, %f18, 0f3FB8AA3B, %f25;
	fma.rn.f32 	%f27, %f18, 0f32A57060, %f26;
	mov.b32 	%r20, %f23;
	shl.b32 	%r21, %r20, 23;
	mov.b32 	%f28, %r21;
	ex2.approx.ftz.f32 	%f29, %f27;
	mul.f32 	%f30, %f29, %f28;
	add.s64 	%rd9, %rd2, %rd7;
	st.global.f32 	[%rd9], %f30;
	add.f32 	%f39, %f39, %f30;
	add.s32 	%r26, %r26, %r6;
	setp.lt.s32 	%p7, %r26, %r15;
	@%p7 bra 	$L__BB0_10;
$L__BB0_11:
	setp.lt.u32 	%p8, %r6, 2;
	st.shared.f32 	[%r5], %f39;
	bar.sync 	0;
	@%p8 bra 	$L__BB0_16;
	mov.u32 	%r27, %r6;
$L__BB0_13:
	shr.u32 	%r12, %r27, 1;
	setp.ge.u32 	%p9, %r28, %r12;
	@%p9 bra 	$L__BB0_15;
	shl.b32 	%r22, %r12, 2;
	add.s32 	%r23, %r5, %r22;
	ld.shared.f32 	%f31, [%r23];
	ld.shared.f32 	%f32, [%r5];
	add.f32 	%f33, %f31, %f32;
	st.shared.f32 	[%r5], %f33;
$L__BB0_15:
	bar.sync 	0;
	setp.gt.u32 	%p10, %r27, 3;
	mov.u32 	%r27, %r12;
	@%p10 bra 	$L__BB0_13;
$L__BB0_16:
	setp.ge.s32 	%p11, %r28, %r15;
	@%p11 bra 	$L__BB0_19;
	ld.shared.f32 	%f8, [shared];
$L__BB0_18:
	mul.wide.s32 	%rd10, %r28, 4;
	add.s64 	%rd11, %rd2, %rd10;
	ld.global.f32 	%f34, [%rd11];
	div.rn.f32 	%f35, %f34, %f8;
	st.global.f32 	[%rd11], %f35;
	add.s32 	%r28, %r28, %r6;
	setp.lt.s32 	%p12, %r28, %r15;
	@%p12 bra 	$L__BB0_18;
$L__BB0_19:
	ret;

}
	// .globl	_Z17layer_norm_kernelPfS_S_S_if
.visible .entry _Z17layer_norm_kernelPfS_S_S_if(
	.param .u64 .ptr .align 1 _Z17layer_norm_kernelPfS_S_S_if_param_0,
	.param .u64 .ptr .align 1 _Z17layer_norm_kernelPfS_S_S_if_param_1,
	.param .u64 .ptr .align 1 _Z17layer_norm_kernelPfS_S_S_if_param_2,
	.param .u64 .ptr .align 1 _Z17layer_norm_kernelPfS_S_S_if_param_3,
	.param .u32 _Z17layer_norm_kernelPfS_S_S_if_param_4,
	.param .f32 _Z17layer_norm_kernelPfS_S_S_if_param_5
)
{
	.reg .pred 	%p<13>;
	.reg .b32 	%r<29>;
	.reg .b32 	%f<38>;
	.reg .b64 	%rd<24>;

	ld.param.u64 	%rd9, [_Z17layer_norm_kernelPfS_S_S_if_param_0];
	ld.param.u64 	%rd6, [_Z17layer_norm_kernelPfS_S_S_if_param_1];
	ld.param.u64 	%rd7, [_Z17layer_norm_kernelPfS_S_S_if_param_2];
	ld.param.u64 	%rd8, [_Z17layer_norm_kernelPfS_S_S_if_param_3];
	ld.param.u32 	%r15, [_Z17layer_norm_kernelPfS_S_S_if_param_4];
	ld.param.f32 	%f11, [_Z17layer_norm_kernelPfS_S_S_if_param_5];
	cvta.to.global.u64 	%rd10, %rd9;
	mov.u32 	%r28, %tid.x;
	mov.u32 	%r16, %ctaid.x;
	mul.lo.s32 	%r17, %r15, %r16;
	cvt.s64.s32 	%rd1, %r17;
	mul.wide.s32 	%rd11, %r17, 4;
	add.s64 	%rd2, %rd10, %rd11;
	setp.ge.s32 	%p1, %r28, %r15;
	mov.f32 	%f35, 0f00000000;
	@%p1 bra 	$L__BB1_3;
	mov.f32 	%f35, 0f00000000;
	mov.u32 	%r2, %ntid.x;
	mov.u32 	%r24, %r28;
$L__BB1_2:
	mul.wide.s32 	%rd12, %r24, 4;
	add.s64 	%rd13, %rd2, %rd12;
	ld.global.f32 	%f14, [%rd13];
	add.f32 	%f35, %f35, %f14;
	add.s32 	%r24, %r24, %r2;
	setp.lt.s32 	%p2, %r24, %r15;
	@%p2 bra 	$L__BB1_2;
$L__BB1_3:
	shl.b32 	%r18, %r28, 2;
	mov.u32 	%r19, shared;
	add.s32 	%r5, %r19, %r18;
	st.shared.f32 	[%r5], %f35;
	bar.sync 	0;
	mov.u32 	%r6, %ntid.x;
	setp.lt.u32 	%p3, %r6, 2;
	@%p3 bra 	$L__BB1_8;
	mov.u32 	%r25, %r6;
$L__BB1_5:
	shr.u32 	%r8, %r25, 1;
	setp.ge.u32 	%p4, %r28, %r8;
	@%p4 bra 	$L__BB1_7;
	shl.b32 	%r20, %r8, 2;
	add.s32 	%r21, %r5, %r20;
	ld.shared.f32 	%f15, [%r21];
	ld.shared.f32 	%f16, [%r5];
	add.f32 	%f17, %f15, %f16;
	st.shared.f32 	[%r5], %f17;
$L__BB1_7:
	bar.sync 	0;
	setp.gt.u32 	%p5, %r25, 3;
	mov.u32 	%r25, %r8;
	@%p5 bra 	$L__BB1_5;
$L__BB1_8:
	setp.ge.s32 	%p6, %r28, %r15;
	ld.shared.f32 	%f19, [shared];
	cvt.rn.f32.s32 	%f4, %r15;
	div.rn.f32 	%f5, %f19, %f4;
	mov.f32 	%f37, 0f00000000;
	@%p6 bra 	$L__BB1_11;
	mov.f32 	%f37, 0f00000000;
	mov.u32 	%r26, %r28;
$L__BB1_10:
	mul.wide.s32 	%rd14, %r26, 4;
	add.s64 	%rd15, %rd2, %rd14;
	ld.global.f32 	%f21, [%rd15];
	sub.f32 	%f22, %f21, %f5;
	fma.rn.f32 	%f37, %f22, %f22, %f37;
	add.s32 	%r26, %r26, %r6;
	setp.lt.s32 	%p7, %r26, %r15;
	@%p7 bra 	$L__BB1_10;
$L__BB1_11:
	setp.lt.u32 	%p8, %r6, 2;
	st.shared.f32 	[%r5], %f37;
	bar.sync 	0;
	@%p8 bra 	$L__BB1_16;
	mov.u32 	%r27, %r6;
$L__BB1_13:
	shr.u32 	%r12, %r27, 1;
	setp.ge.u32 	%p9, %r28, %r12;
	@%p9 bra 	$L__BB1_15;
	shl.b32 	%r22, %r12, 2;
	add.s32 	%r23, %r5, %r22;
	ld.shared.f32 	%f23, [%r23];
	ld.shared.f32 	%f24, [%r5];
	add.f32 	%f25, %f23, %f24;
	st.shared.f32 	[%r5], %f25;
$L__BB1_15:
	bar.sync 	0;
	setp.gt.u32 	%p10, %r27, 3;
	mov.u32 	%r27, %r12;
	@%p10 bra 	$L__BB1_13;
$L__BB1_16:
	setp.ge.s32 	%p11, %r28, %r15;
	ld.shared.f32 	%f26, [shared];
	div.rn.f32 	%f27, %f26, %f4;
	add.f32 	%f9, %f11, %f27;
	@%p11 bra 	$L__BB1_19;
	cvta.to.global.u64 	%rd3, %rd7;
	cvta.to.global.u64 	%rd4, %rd8;
	cvta.to.global.u64 	%rd5, %rd6;
	rsqrt.approx.f32 	%f10, %f9;
$L__BB1_18:
	cvt.s64.s32 	%rd16, %r28;
	mul.wide.s32 	%rd17, %r28, 4;
	add.s64 	%rd18, %rd2, %rd17;
	ld.global.f32 	%f28, [%rd18];
	sub.f32 	%f29, %f28, %f5;
	mul.f32 	%f30, %f10, %f29;
	add.s64 	%rd19, %rd3, %rd17;
	ld.global.f32 	%f31, [%rd19];
	add.s64 	%rd20, %rd4, %rd17;
	ld.global.f32 	%f32, [%rd20];
	fma.rn.f32 	%f33, %f31, %f30, %f32;
	add.s64 	%rd21, %rd16, %rd1;
	shl.b64 	%rd22, %rd21, 2;
	add.s64 	%rd23, %rd5, %rd22;
	st.global.f32 	[%rd23], %f33;
	add.s32 	%r28, %r28, %r6;
	setp.lt.s32 	%p12, %r28, %r15;
	@%p12 bra 	$L__BB1_18;
$L__BB1_19:
	ret;

}
	// .globl	_Z11gelu_kernelPfS_i
.visible .entry _Z11gelu_kernelPfS_i(
	.param .u64 .ptr .align 1 _Z11gelu_kernelPfS_i_param_0,
	.param .u64 .ptr .align 1 _Z11gelu_kernelPfS_i_param_1,
	.param .u32 _Z11gelu_kernelPfS_i_param_2
)
{
	.reg .pred 	%p<4>;
	.reg .b32 	%r<6>;
	.reg .b32 	%f<24>;
	.reg .b64 	%rd<8>;

	ld.param.u64 	%rd1, [_Z11gelu_kernelPfS_i_param_0];
	ld.param.u64 	%rd2, [_Z11gelu_kernelPfS_i_param_1];
	ld.param.u32 	%r2, [_Z11gelu_kernelPfS_i_param_2];
	mov.u32 	%r3, %ctaid.x;
	mov.u32 	%r4, %ntid.x;
	mov.u32 	%r5, %tid.x;
	mad.lo.s32 	%r1, %r3, %r4, %r5;
	setp.ge.s32 	%p1, %r1, %r2;
	@%p1 bra 	$L__BB2_2;
	cvta.to.global.u64 	%rd3, %rd1;
	cvta.to.global.u64 	%rd4, %rd2;
	mul.wide.s32 	%rd5, %r1, 4;
	add.s64 	%rd6, %rd3, %rd5;
	ld.global.f32 	%f1, [%rd6];
	mul.f32 	%f2, %f1, 0f3F000000;
	mul.f32 	%f3, %f1, 0f3D372713;
	mul.f32 	%f4, %f1, %f3;
	fma.rn.f32 	%f5, %f1, %f4, %f1;
	mul.f32 	%f6, %f5, 0f3F4C422A;
	abs.f32 	%f7, %f6;
	mul.f32 	%f8, %f7, 0f4038AA3B;
	ex2.approx.ftz.f32 	%f9, %f8;
	add.f32 	%f10, %f9, 0f3F800000;
	rcp.approx.ftz.f32 	%f11, %f10;
	fma.rn.f32 	%f12, %f11, 0fC0000000, 0f3F800000;
	setp.ge.f32 	%p2, %f7, 0f41102CB4;
	selp.f32 	%f13, 0f3F800000, %f12, %p2;
	copysign.f32 	%f14, %f6, %f13;
	mul.f32 	%f15, %f6, %f6;
	fma.rn.f32 	%f16, %f15, 0f3C80F082, 0fBD563CAE;
	fma.rn.f32 	%f17, %f16, %f15, 0f3E085941;
	fma.rn.f32 	%f18, %f17, %f15, 0fBEAAA9ED;
	fma.rn.f32 	%f19, %f18, %f15, 0f00000000;
	fma.rn.f32 	%f20, %f19, %f6, %f6;
	setp.ge.f32 	%p3, %f7, 0f3F19999A;
	selp.f32 	%f21, %f14, %f20, %p3;
	add.f32 	%f22, %f21, 0f3F800000;
	mul.f32 	%f23, %f2, %f22;
	add.s64 	%rd7, %rd4, %rd5;
	st.global.f32 	[%rd7], %f23;
$L__BB2_2:
	ret;

}
	// .globl	_Z10add_kernelPfS_S_i
.visible .entry _Z10add_kernelPfS_S_i(
	.param .u64 .ptr .align 1 _Z10add_kernelPfS_S_i_param_0,
	.param .u64 .ptr .align 1 _Z10add_kernelPfS_S_i_param_1,
	.param .u64 .ptr .align 1 _Z10add_kernelPfS_S_i_param_2,
	.param .u32 _Z10add_kernelPfS_S_i_param_3
)
{
	.reg .pred 	%p<2>;
	.reg .b32 	%r<6>;
	.reg .b32 	%f<4>;
	.reg .b64 	%rd<11>;

	ld.param.u64 	%rd1, [_Z10add_kernelPfS_S_i_param_0];
	ld.param.u64 	%rd2, [_Z10add_kernelPfS_S_i_param_1];
	ld.param.u64 	%rd3, [_Z10add_kernelPfS_S_i_param_2];
	ld.param.u32 	%r2, [_Z10add_kernelPfS_S_i_param_3];
	mov.u32 	%r3, %ctaid.x;
	mov.u32 	%r4, %ntid.x;
	mov.u32 	%r5, %tid.x;
	mad.lo.s32 	%r1, %r3, %r4, %r5;
	setp.ge.s32 	%p1, %r1, %r2;
	@%p1 bra 	$L__BB3_2;
	cvta.to.global.u64 	%rd4, %rd1;
	cvta.to.global.u64 	%rd5, %rd2;
	cvta.to.global.u64 	%rd6, %rd3;
	mul.wide.s32 	%rd7, %r1, 4;
	add.s64 	%rd8, %rd4, %rd7;
	ld.global.f32 	%f1, [%rd8];
	add.s64 	%rd9, %rd5, %rd7;
	ld.global.f32 	%f2, [%rd9];
	add.f32 	%f3, %f1, %f2;
	add.s64 	%rd10, %rd6, %rd7;
	st.global.f32 	[%rd10], %f3;
$L__BB3_2:
	ret;

}
	// .globl	_Z19embed_tokens_kernelPfS_PiS_ii
.visible .entry _Z19embed_tokens_kernelPfS_PiS_ii(
	.param .u64 .ptr .align 1 _Z19embed_tokens_kernelPfS_PiS_ii_param_0,
	.param .u64 .ptr .align 1 _Z19embed_tokens_kernelPfS_PiS_ii_param_1,
	.param .u64 .ptr .align 1 _Z19embed_tokens_kernelPfS_PiS_ii_param_2,
	.param .u64 .ptr .align 1 _Z19embed_tokens_kernelPfS_PiS_ii_param_3,
	.param .u32 _Z19embed_tokens_kernelPfS_PiS_ii_param_4,
	.param .u32 _Z19embed_tokens_kernelPfS_PiS_ii_param_5
)
{
	.reg .pred 	%p<4>;
	.reg .b32 	%r<8>;
	.reg .b32 	%f<4>;
	.reg .b64 	%rd<16>;

	ld.param.u64 	%rd1, [_Z19embed_tokens_kernelPfS_PiS_ii_param_0];
	ld.param.u64 	%rd2, [_Z19embed_tokens_kernelPfS_PiS_ii_param_1];
	ld.param.u64 	%rd3, [_Z19embed_tokens_kernelPfS_PiS_ii_param_2];
	ld.param.u64 	%rd4, [_Z19embed_tokens_kernelPfS_PiS_ii_param_3];
	ld.param.u32 	%r4, [_Z19embed_tokens_kernelPfS_PiS_ii_param_4];
	ld.param.u32 	%r3, [_Z19embed_tokens_kernelPfS_PiS_ii_param_5];
	mov.u32 	%r1, %ctaid.x;
	mov.u32 	%r2, %tid.x;
	setp.ge.s32 	%p1, %r1, %r4;
	setp.ge.s32 	%p2, %r2, %r3;
	or.pred  	%p3, %p1, %p2;
	@%p3 bra 	$L__BB4_2;
	cvta.to.global.u64 	%rd5, %rd3;
	cvta.to.global.u64 	%rd6, %rd1;
	cvta.to.global.u64 	%rd7, %rd2;
	cvta.to.global.u64 	%rd8, %rd4;
	mul.wide.u32 	%rd9, %r1, 4;
	add.s64 	%rd10, %rd5, %rd9;
	ld.global.u32 	%r5, [%rd10];
	mad.lo.s32 	%r6, %r5, %r3, %r2;
	mul.wide.s32 	%rd11, %r6, 4;
	add.s64 	%rd12, %rd6, %rd11;
	ld.global.f32 	%f1, [%rd12];
	mad.lo.s32 	%r7, %r3, %r1, %r2;
	mul.wide.u32 	%rd13, %r7, 4;
	add.s64 	%rd14, %rd7, %rd13;
	ld.global.f32 	%f2, [%rd14];
	add.f32 	%f3, %f1, %f2;
	add.s64 	%rd15, %rd8, %rd13;
	st.global.f32 	[%rd15], %f3;
$L__BB4_2:
	ret;

}
	// .globl	_Z13matmul_kernelPfS_S_S_iii
.visible .entry _Z13matmul_kernelPfS_S_S_iii(
	.param .u64 .ptr .align 1 _Z13matmul_kernelPfS_S_S_iii_param_0,
	.param .u64 .ptr .align 1 _Z13matmul_kernelPfS_S_S_iii_param_1,
	.param .u64 .ptr .align 1 _Z13matmul_kernelPfS_S_S_iii_param_2,
	.param .u64 .ptr .align 1 _Z13matmul_kernelPfS_S_S_iii_param_3,
	.param .u32 _Z13matmul_kernelPfS_S_S_iii_param_4,
	.param .u32 _Z13matmul_kernelPfS_S_S_iii_param_5,
	.param .u32 _Z13matmul_kernelPfS_S_S_iii_param_6
)
{
	.reg .pred 	%p<14>;
	.reg .b32 	%r<41>;
	.reg .b32 	%f<69>;
	.reg .b64 	%rd<57>;

	ld.param.u64 	%rd8, [_Z13matmul_kernelPfS_S_S_iii_param_0];
	ld.param.u64 	%rd9, [_Z13matmul_kernelPfS_S_S_iii_param_1];
	ld.param.u64 	%rd6, [_Z13matmul_kernelPfS_S_S_iii_param_2];
	ld.param.u64 	%rd7, [_Z13matmul_kernelPfS_S_S_iii_param_3];
	ld.param.u32 	%r20, [_Z13matmul_kernelPfS_S_S_iii_param_4];
	ld.param.u32 	%r18, [_Z13matmul_kernelPfS_S_S_iii_param_5];
	ld.param.u32 	%r19, [_Z13matmul_kernelPfS_S_S_iii_param_6];
	cvta.to.global.u64 	%rd1, %rd9;
	cvta.to.global.u64 	%rd2, %rd8;
	mov.u32 	%r21, %ctaid.y;
	mov.u32 	%r22, %ntid.y;
	mov.u32 	%r23, %tid.y;
	mad.lo.s32 	%r1, %r21, %r22, %r23;
	mov.u32 	%r24, %ctaid.x;
	mov.u32 	%r25, %ntid.x;
	mov.u32 	%r26, %tid.x;
	mad.lo.s32 	%r2, %r24, %r25, %r26;
	setp.ge.s32 	%p1, %r1, %r20;
	setp.ge.s32 	%p2, %r2, %r18;
	or.pred  	%p3, %p1, %p2;
	@%p3 bra 	$L__BB5_16;
	setp.eq.s64 	%p4, %rd7, 0;
	mov.f32 	%f68, 0f00000000;
	@%p4 bra 	$L__BB5_3;
	cvta.to.global.u64 	%rd10, %rd7;
	mul.wide.s32 	%rd11, %r2, 4;
	add.s64 	%rd12, %rd10, %rd11;
	ld.global.f32 	%f68, [%rd12];
$L__BB5_3:
	setp.lt.s32 	%p5, %r19, 1;
	@%p5 bra 	$L__BB5_15;
	mul.lo.s32 	%r3, %r19, %r1;
	and.b32  	%r4, %r19, 7;
	setp.lt.u32 	%p6, %r19, 8;
	mov.b32 	%r39, 0;
	@%p6 bra 	$L__BB5_7;
	and.b32  	%r39, %r19, 2147483640;
	neg.s32 	%r37, %r39;
	shl.b32 	%r7, %r18, 3;
	mul.wide.u32 	%rd13, %r3, 4;
	add.s64 	%rd14, %rd13, %rd2;
	add.s64 	%rd56, %rd14, 16;
	mul.wide.s32 	%rd17, %r18, 4;
	mov.u32 	%r36, %r2;
$L__BB5_6:
	.pragma "nounroll";
	ld.global.f32 	%f17, [%rd56+-16];
	mul.wide.s32 	%rd15, %r36, 4;
	add.s64 	%rd16, %rd1, %rd15;
	ld.global.f32 	%f18, [%rd16];
	fma.rn.f32 	%f19, %f17, %f18, %f68;
	ld.global.f32 	%f20, [%rd56+-12];
	add.s64 	%rd18, %rd16, %rd17;
	ld.global.f32 	%f21, [%rd18];
	fma.rn.f32 	%f22, %f20, %f21, %f19;
	ld.global.f32 	%f23, [%rd56+-8];
	add.s64 	%rd19, %rd18, %rd17;
	ld.global.f32 	%f24, [%rd19];
	fma.rn.f32 	%f25, %f23, %f24, %f22;
	ld.global.f32 	%f26, [%rd56+-4];
	add.s64 	%rd20, %rd19, %rd17;
	ld.global.f32 	%f27, [%rd20];
	fma.rn.f32 	%f28, %f26, %f27, %f25;
	ld.global.f32 	%f29, [%rd56];
	add.s64 	%rd21, %rd20, %rd17;
	ld.global.f32 	%f30, [%rd21];
	fma.rn.f32 	%f31, %f29, %f30, %f28;
	ld.global.f32 	%f32, [%rd56+4];
	add.s64 	%rd22, %rd21, %rd17;
	ld.global.f32 	%f33, [%rd22];
	fma.rn.f32 	%f34, %f32, %f33, %f31;
	ld.global.f32 	%f35, [%rd56+8];
	add.s64 	%rd23, %rd22, %rd17;
	ld.global.f32 	%f36, [%rd23];
	fma.rn.f32 	%f37, %f35, %f36, %f34;
	ld.global.f32 	%f38, [%rd56+12];
	add.s64 	%rd24, %rd23, %rd17;
	ld.global.f32 	%f39, [%rd24];
	fma.rn.f32 	%f68, %f38, %f39, %f37;
	add.s32 	%r37, %r37, 8;
	add.s32 	%r36, %r36, %r7;
	add.s64 	%rd56, %rd56, 32;
	setp.ne.s32 	%p7, %r37, 0;
	@%p7 bra 	$L__BB5_6;
$L__BB5_7:
	setp.eq.s32 	%p8, %r4, 0;
	@%p8 bra 	$L__BB5_15;
	and.b32  	%r13, %r19, 3;
	setp.lt.u32 	%p9, %r4, 4;
	@%p9 bra 	$L__BB5_10;
	add.s32 	%r28, %r39, %r3;
	mul.wide.u32 	%rd25, %r28, 4;
	add.s64 	%rd26, %rd2, %rd25;
	ld.global.f32 	%f41, [%rd26];
	mad.lo.s32 	%r29, %r39, %r18, %r2;
	mul.wide.s32 	%rd27, %r29, 4;
	add.s64 	%rd28, %rd1, %rd27;
	ld.global.f32 	%f42, [%rd28];
	fma.rn.f32 	%f43, %f41, %f42, %f68;
	cvt.u64.u32 	%rd29, %r3;
	cvt.u64.u32 	%rd30, %r39;
	add.s64 	%rd31, %rd30, %rd29;
	shl.b64 	%rd32, %rd31, 2;
	add.s64 	%rd33, %rd2, %rd32;
	ld.global.f32 	%f44, [%rd33+4];
	mul.wide.s32 	%rd34, %r18, 4;
	add.s64 	%rd35, %rd28, %rd34;
	ld.global.f32 	%f45, [%rd35];
	fma.rn.f32 	%f46, %f44, %f45, %f43;
	ld.global.f32 	%f47, [%rd33+8];
	add.s64 	%rd36, %rd35, %rd34;
	ld.global.f32 	%f48, [%rd36];
	fma.rn.f32 	%f49, %f47, %f48, %f46;
	ld.global.f32 	%f50, [%rd33+12];
	add.s64 	%rd37, %rd36, %rd34;
	ld.global.f32 	%f51, [%rd37];
	fma.rn.f32 	%f68, %f50, %f51, %f49;
	add.s32 	%r39, %r39, 4;
$L__BB5_10:
	setp.eq.s32 	%p10, %r13, 0;
	@%p10 bra 	$L__BB5_15;
	setp.eq.s32 	%p11, %r13, 1;
	@%p11 bra 	$L__BB5_13;
	add.s32 	%r30, %r39, %r3;
	mul.wide.u32 	%rd38, %r30, 4;
	add.s64 	%rd39, %rd2, %rd38;
	ld.global.f32 	%f53, [%rd39];
	mad.lo.s32 	%r31, %r39, %r18, %r2;
	mul.wide.s32 	%rd40, %r31, 4;
	add.s64 	%rd41, %rd1, %rd40;
	ld.global.f32 	%f54, [%rd41];
	fma.rn.f32 	%f55, %f53, %f54, %f68;
	cvt.u64.u32 	%rd42, %r3;
	cvt.u64.u32 	%rd43, %r39;
	add.s64 	%rd44, %rd43, %rd42;
	shl.b64 	%rd45, %rd44, 2;
	add.s64 	%rd46, %rd2, %rd45;
	ld.global.f32 	%f56, [%rd46+4];
	mul.wide.s32 	%rd47, %r18, 4;
	add.s64 	%rd48, %rd41, %rd47;
	ld.global.f32 	%f57, [%rd48];
	fma.rn.f32 	%f68, %f56, %f57, %f55;
	add.s32 	%r39, %r39, 2;
$L__BB5_13:
	and.b32  	%r32, %r19, 1;
	setp.eq.b32 	%p12, %r32, 1;
	not.pred 	%p13, %p12;
	@%p13 bra 	$L__BB5_15;
	add.s32 	%r33, %r39, %r3;
	mul.wide.u32 	%rd49, %r33, 4;
	add.s64 	%rd50, %rd2, %rd49;
	ld.global.f32 	%f58, [%rd50];
	mad.lo.s32 	%r34, %r39, %r18, %r2;
	mul.wide.s32 	%rd51, %r34, 4;
	add.s64 	%rd52, %rd1, %rd51;
	ld.global.f32 	%f59, [%rd52];
	fma.rn.f32 	%f68, %f58, %f59, %f68;
$L__BB5_15:
	mad.lo.s32 	%r35, %r18, %r1, %r2;
	cvta.to.global.u64 	%rd53, %rd6;
	mul.wide.s32 	%rd54, %r35, 4;
	add.s64 	%rd55, %rd53, %rd54;
	st.global.f32 	[%rd55], %f68;
$L__BB5_16:
	ret;

}
	// .globl	_Z23attention_scores_kernelPfS_S_iifi
.visible .entry _Z23attention_scores_kernelPfS_S_iifi(
	.param .u64 .ptr .align 1 _Z23attention_scores_kernelPfS_S_iifi_param_0,
	.param .u64 .ptr .align 1 _Z23attention_scores_kernelPfS_S_iifi_param_1,
	.param .u64 .ptr .align 1 _Z23attention_scores_kernelPfS_S_iifi_param_2,
	.param .u32 _Z23attention_scores_kernelPfS_S_iifi_param_3,
	.param .u32 _Z23attention_scores_kernelPfS_S_iifi_param_4,
	.param .f32 _Z23attention_scores_kernelPfS_S_iifi_param_5,
	.param .u32 _Z23attention_scores_kernelPfS_S_iifi_param_6
)
{
	.reg .pred 	%p<12>;
	.reg .b32 	%r<52>;
	.reg .b32 	%f<115>;
	.reg .b64 	%rd<26>;

	ld.param.u64 	%rd5, [_Z23attention_scores_kernelPfS_S_iifi_param_0];
	ld.param.u64 	%rd6, [_Z23attention_scores_kernelPfS_S_iifi_param_1];
	ld.param.u64 	%rd4, [_Z23attention_scores_kernelPfS_S_iifi_param_2];
	ld.param.u32 	%r32, [_Z23attention_scores_kernelPfS_S_iifi_param_3];
	ld.param.u32 	%r33, [_Z23attention_scores_kernelPfS_S_iifi_param_4];
	ld.param.f32 	%f14, [_Z23attention_scores_kernelPfS_S_iifi_param_5];
	ld.param.u32 	%r34, [_Z23attention_scores_kernelPfS_S_iifi_param_6];
	cvta.to.global.u64 	%rd1, %rd6;
	cvta.to.global.u64 	%rd2, %rd5;
	mov.u32 	%r1, %ctaid.x;
	mov.u32 	%r2, %tid.x;
	max.s32 	%r35, %r1, %r2;
	setp.ge.s32 	%p1, %r35, %r32;
	@%p1 bra 	$L__BB6_15;
	setp.lt.s32 	%p2, %r33, 1;
	mov.f32 	%f114, 0f00000000;
	@%p2 bra 	$L__BB6_14;
	mul.lo.s32 	%r3, %r33, %r1;
	add.s32 	%r4, %r34, %r3;
	mul.lo.s32 	%r5, %r33, %r2;
	add.s32 	%r6, %r34, %r5;
	and.b32  	%r7, %r33, 15;
	setp.lt.u32 	%p3, %r33, 16;
	mov.f32 	%f114, 0f00000000;
	mov.b32 	%r47, 0;
	@%p3 bra 	$L__BB6_5;
	and.b32  	%r47, %r33, 2147483632;
	neg.s32 	%r45, %r47;
	add.s64 	%rd3, %rd2, 32;
	mov.f32 	%f114, 0f00000000;
	mov.u32 	%r43, %r4;
	mov.u32 	%r44, %r6;
$L__BB6_4:
	.pragma "nounroll";
	mul.wide.s32 	%rd7, %r44, 4;
	add.s64 	%rd8, %rd1, %rd7;
	mul.wide.s32 	%rd9, %r43, 4;
	add.s64 	%rd10, %rd3, %rd9;
	ld.global.f32 	%f19, [%rd10+-32];
	ld.global.f32 	%f20, [%rd8];
	fma.rn.f32 	%f21, %f19, %f20, %f114;
	ld.global.f32 	%f22, [%rd10+-28];
	ld.global.f32 	%f23, [%rd8+4];
	fma.rn.f32 	%f24, %f22, %f23, %f21;
	ld.global.f32 	%f25, [%rd10+-24];
	ld.global.f32 	%f26, [%rd8+8];
	fma.rn.f32 	%f27, %f25, %f26, %f24;
	ld.global.f32 	%f28, [%rd10+-20];
	ld.global.f32 	%f29, [%rd8+12];
	fma.rn.f32 	%f30, %f28, %f29, %f27;
	ld.global.f32 	%f31, [%rd10+-16];
	ld.global.f32 	%f32, [%rd8+16];
	fma.rn.f32 	%f33, %f31, %f32, %f30;
	ld.global.f32 	%f34, [%rd10+-12];
	ld.global.f32 	%f35, [%rd8+20];
	fma.rn.f32 	%f36, %f34, %f35, %f33;
	ld.global.f32 	%f37, [%rd10+-8];
	ld.global.f32 	%f38, [%rd8+24];
	fma.rn.f32 	%f39, %f37, %f38, %f36;
	ld.global.f32 	%f40, [%rd10+-4];
	ld.global.f32 	%f41, [%rd8+28];
	fma.rn.f32 	%f42, %f40, %f41, %f39;
	ld.global.f32 	%f43, [%rd10];
	ld.global.f32 	%f44, [%rd8+32];
	fma.rn.f32 	%f45, %f43, %f44, %f42;
	ld.global.f32 	%f46, [%rd10+4];
	ld.global.f32 	%f47, [%rd8+36];
	fma.rn.f32 	%f48, %f46, %f47, %f45;
	ld.global.f32 	%f49, [%rd10+8];
	ld.global.f32 	%f50, [%rd8+40];
	fma.rn.f32 	%f51, %f49, %f50, %f48;
	ld.global.f32 	%f52, [%rd10+12];
	ld.global.f32 	%f53, [%rd8+44];
	fma.rn.f32 	%f54, %f52, %f53, %f51;
	ld.global.f32 	%f55, [%rd10+16];
	ld.global.f32 	%f56, [%rd8+48];
	fma.rn.f32 	%f57, %f55, %f56, %f54;
	ld.global.f32 	%f58, [%rd10+20];
	ld.global.f32 	%f59, [%rd8+52];
	fma.rn.f32 	%f60, %f58, %f59, %f57;
	ld.global.f32 	%f61, [%rd10+24];
	ld.global.f32 	%f62, [%rd8+56];
	fma.rn.f32 	%f63, %f61, %f62, %f60;
	ld.global.f32 	%f64, [%rd10+28];
	ld.global.f32 	%f65, [%rd8+60];
	fma.rn.f32 	%f114, %f64, %f65, %f63;
	add.s32 	%r45, %r45, 16;
	add.s32 	%r44, %r44, 16;
	add.s32 	%r43, %r43, 16;
	setp.ne.s32 	%p4, %r45, 0;
	@%p4 bra 	$L__BB6_4;
$L__BB6_5:
	setp.eq.s32 	%p5, %r7, 0;
	@%p5 bra 	$L__BB6_14;
	and.b32  	%r17, %r33, 7;
	setp.lt.u32 	%p6, %r7, 8;
	@%p6 bra 	$L__BB6_8;
	add.s32 	%r37, %r4, %r47;
	mul.wide.s32 	%rd11, %r37, 4;
	add.s64 	%rd12, %rd2, %rd11;
	ld.global.f32 	%f67, [%rd12];
	add.s32 	%r38, %r6, %r47;
	mul.wide.s32 	%rd13, %r38, 4;
	add.s64 	%rd14, %rd1, %rd13;
	ld.global.f32 	%f68, [%rd14];
	fma.rn.f32 	%f69, %f67, %f68, %f114;
	ld.global.f32 	%f70, [%rd12+4];
	ld.global.f32 	%f71, [%rd14+4];
	fma.rn.f32 	%f72, %f70, %f71, %f69;
	ld.global.f32 	%f73, [%rd12+8];
	ld.global.f32 	%f74, [%rd14+8];
	fma.rn.f32 	%f75, %f73, %f74, %f72;
	ld.global.f32 	%f76, [%rd12+12];
	ld.global.f32 	%f77, [%rd14+12];
	fma.rn.f32 	%f78, %f76, %f77, %f75;
	ld.global.f32 	%f79, [%rd12+16];
	ld.global.f32 	%f80, [%rd14+16];
	fma.rn.f32 	%f81, %f79, %f80, %f78;
	ld.global.f32 	%f82, [%rd12+20];
	ld.global.f32 	%f83, [%rd14+20];
	fma.rn.f32 	%f84, %f82, %f83, %f81;
	ld.global.f32 	%f85, [%rd12+24];
	ld.global.f32 	%f86, [%rd14+24];
	fma.rn.f32 	%f87, %f85, %f86, %f84;
	ld.global.f32 	%f88, [%rd12+28];
	ld.global.f32 	%f89, [%rd14+28];
	fma.rn.f32 	%f114, %f88, %f89, %f87;
	add.s32 	%r47, %r47, 8;
$L__BB6_8:
	setp.eq.s32 	%p7, %r17, 0;
	@%p7 bra 	$L__BB6_14;
	and.b32  	%r20, %r33, 3;
	setp.lt.u32 	%p8, %r17, 4;
	@%p8 bra 	$L__BB6_11;
	add.s32 	%r39, %r4, %r47;
	mul.wide.s32 	%rd15, %r39, 4;
	add.s64 	%rd16, %rd2, %rd15;
	ld.global.f32 	%f91, [%rd16];
	add.s32 	%r40, %r6, %r47;
	mul.wide.s32 	%rd17, %r40, 4;
	add.s64 	%rd18, %rd1, %rd17;
	ld.global.f32 	%f92, [%rd18];
	fma.rn.f32 	%f93, %f91, %f92, %f114;
	ld.global.f32 	%f94, [%rd16+4];
	ld.global.f32 	%f95, [%rd18+4];
	fma.rn.f32 	%f96, %f94, %f95, %f93;
	ld.global.f32 	%f97, [%rd16+8];
	ld.global.f32 	%f98, [%rd18+8];
	fma.rn.f32 	%f99, %f97, %f98, %f96;
	ld.global.f32 	%f100, [%rd16+12];
	ld.global.f32 	%f101, [%rd18+12];
	fma.rn.f32 	%f114, %f100, %f101, %f99;
	add.s32 	%r47, %r47, 4;
$L__BB6_11:
	setp.eq.s32 	%p9, %r20, 0;
	@%p9 bra 	$L__BB6_14;
	add.s32 	%r41, %r47, %r34;
	add.s32 	%r51, %r41, %r5;
	add.s32 	%r50, %r41, %r3;
	neg.s32 	%r49, %r20;
$L__BB6_13:
	.pragma "nounroll";
	mul.wide.s32 	%rd19, %r51, 4;
	add.s64 	%rd20, %rd1, %rd19;
	mul.wide.s32 	%rd21, %r50, 4;
	add.s64 	%rd22, %rd2, %rd21;
	ld.global.f32 	%f102, [%rd22];
	ld.global.f32 	%f103, [%rd20];
	fma.rn.f32 	%f114, %f102, %f103, %f114;
	add.s32 	%r51, %r51, 1;
	add.s32 	%r50, %r50, 1;
	add.s32 	%r49, %r49, 1;
	setp.ne.s32 	%p10, %r49, 0;
	@%p10 bra 	$L__BB6_13;
$L__BB6_14:
	setp.gt.u32 	%p11, %r2, %r1;
	selp.f32 	%f104, 0fCE6E6B28, %f114, %p11;
	mul.f32 	%f105, %f14, %f104;
	mad.lo.s32 	%r42, %r32, %r1, %r2;
	cvta.to.global.u64 	%rd23, %rd4;
	mul.wide.u32 	%rd24, %r42, 4;
	add.s64 	%rd25, %rd23, %rd24;
	st.global.f32 	[%rd25], %f105;
$L__BB6_15:
	ret;

}
	// .globl	_Z23attention_output_kernelPfS_S_iii
.visible .entry _Z23attention_output_kernelPfS_S_iii(
	.param .u64 .ptr .align 1 _Z23attention_output_kernelPfS_S_iii_param_0,
	.param .u64 .ptr .align 1 _Z23attention_output_kernelPfS_S_iii_param_1,
	.param .u64 .ptr .align 1 _Z23attention_output_kernelPfS_S_iii_param_2,
	.param .u32 _Z23attention_output_kernelPfS_S_iii_param_3,
	.param .u32 _Z23attention_output_kernelPfS_S_iii_param_4,
	.param .u32 _Z23attention_output_kernelPfS_S_iii_param_5
)
{
	.reg .pred 	%p<12>;
	.reg .b32 	%r<40>;
	.reg .b32 	%f<67>;
	.reg .b64 	%rd<39>;

	ld.param.u64 	%rd4, [_Z23attention_output_kernelPfS_S_iii_param_0];
	ld.param.u64 	%rd5, [_Z23attention_output_kernelPfS_S_iii_param_1];
	ld.param.u64 	%rd3, [_Z23attention_output_kernelPfS_S_iii_param_2];
	ld.param.u32 	%r21, [_Z23attention_output_kernelPfS_S_iii_param_3];
	ld.param.u32 	%r22, [_Z23attention_output_kernelPfS_S_iii_param_4];
	ld.param.u32 	%r23, [_Z23attention_output_kernelPfS_S_iii_param_5];
	cvta.to.global.u64 	%rd1, %rd5;
	cvta.to.global.u64 	%rd2, %rd4;
	mov.u32 	%r1, %ctaid.x;
	mov.u32 	%r2, %tid.x;
	setp.ge.s32 	%p1, %r1, %r21;
	setp.ge.s32 	%p2, %r2, %r22;
	or.pred  	%p3, %p1, %p2;
	@%p3 bra 	$L__BB7_13;
	mul.lo.s32 	%r3, %r21, %r1;
	add.s32 	%r4, %r23, %r2;
	add.s32 	%r25, %r21, -1;
	and.b32  	%r5, %r21, 7;
	setp.lt.u32 	%p4, %r25, 7;
	mov.f32 	%f66, 0f00000000;
	mov.b32 	%r38, 0;
	@%p4 bra 	$L__BB7_4;
	and.b32  	%r38, %r21, -8;
	neg.s32 	%r36, %r38;
	shl.b32 	%r8, %r22, 3;
	mov.f32 	%f66, 0f00000000;
	mul.wide.s32 	%rd10, %r22, 4;
	mov.u32 	%r34, %r3;
	mov.u32 	%r35, %r4;
$L__BB7_3:
	.pragma "nounroll";
	mul.wide.s32 	%rd6, %r34, 4;
	add.s64 	%rd7, %rd2, %rd6;
	ld.global.f32 	%f16, [%rd7];
	mul.wide.s32 	%rd8, %r35, 4;
	add.s64 	%rd9, %rd1, %rd8;
	ld.global.f32 	%f17, [%rd9];
	fma.rn.f32 	%f18, %f16, %f17, %f66;
	ld.global.f32 	%f19, [%rd7+4];
	add.s64 	%rd11, %rd9, %rd10;
	ld.global.f32 	%f20, [%rd11];
	fma.rn.f32 	%f21, %f19, %f20, %f18;
	ld.global.f32 	%f22, [%rd7+8];
	add.s64 	%rd12, %rd11, %rd10;
	ld.global.f32 	%f23, [%rd12];
	fma.rn.f32 	%f24, %f22, %f23, %f21;
	ld.global.f32 	%f25, [%rd7+12];
	add.s64 	%rd13, %rd12, %rd10;
	ld.global.f32 	%f26, [%rd13];
	fma.rn.f32 	%f27, %f25, %f26, %f24;
	ld.global.f32 	%f28, [%rd7+16];
	add.s64 	%rd14, %rd13, %rd10;
	ld.global.f32 	%f29, [%rd14];
	fma.rn.f32 	%f30, %f28, %f29, %f27;
	ld.global.f32 	%f31, [%rd7+20];
	add.s64 	%rd15, %rd14, %rd10;
	ld.global.f32 	%f32, [%rd15];
	fma.rn.f32 	%f33, %f31, %f32, %f30;
	ld.global.f32 	%f34, [%rd7+24];
	add.s64 	%rd16, %rd15, %rd10;
	ld.global.f32 	%f35, [%rd16];
	fma.rn.f32 	%f36, %f34, %f35, %f33;
	ld.global.f32 	%f37, [%rd7+28];
	add.s64 	%rd17, %rd16, %rd10;
	ld.global.f32 	%f38, [%rd17];
	fma.rn.f32 	%f66, %f37, %f38, %f36;
	add.s32 	%r36, %r36, 8;
	add.s32 	%r35, %r35, %r8;
	add.s32 	%r34, %r34, 8;
	setp.ne.s32 	%p5, %r36, 0;
	@%p5 bra 	$L__BB7_3;
$L__BB7_4:
	setp.eq.s32 	%p6, %r5, 0;
	@%p6 bra 	$L__BB7_12;
	and.b32  	%r16, %r21, 3;
	setp.lt.u32 	%p7, %r5, 4;
	@%p7 bra 	$L__BB7_7;
	add.s32 	%r26, %r38, %r3;
	mul.wide.s32 	%rd18, %r26, 4;
	add.s64 	%rd19, %rd2, %rd18;
	ld.global.f32 	%f40, [%rd19];
	mad.lo.s32 	%r27, %r38, %r22, %r4;
	mul.wide.s32 	%rd20, %r27, 4;
	add.s64 	%rd21, %rd1, %rd20;
	ld.global.f32 	%f41, [%rd21];
	fma.rn.f32 	%f42, %f40, %f41, %f66;
	ld.global.f32 	%f43, [%rd19+4];
	mul.wide.s32 	%rd22, %r22, 4;
	add.s64 	%rd23, %rd21, %rd22;
	ld.global.f32 	%f44, [%rd23];
	fma.rn.f32 	%f45, %f43, %f44, %f42;
	ld.global.f32 	%f46, [%rd19+8];
	add.s64 	%rd24, %rd23, %rd22;
	ld.global.f32 	%f47, [%rd24];
	fma.rn.f32 	%f48, %f46, %f47, %f45;
	ld.global.f32 	%f49, [%rd19+12];
	add.s64 	%rd25, %rd24, %rd22;
	ld.global.f32 	%f50, [%rd25];
	fma.rn.f32 	%f66, %f49, %f50, %f48;
	add.s32 	%r38, %r38, 4;
$L__BB7_7:
	setp.eq.s32 	%p8, %r16, 0;
	@%p8 bra 	$L__BB7_12;
	setp.eq.s32 	%p9, %r16, 1;
	@%p9 bra 	$L__BB7_10;
	add.s32 	%r28, %r38, %r3;
	mul.wide.s32 	%rd26, %r28, 4;
	add.s64 	%rd27, %rd2, %rd26;
	ld.global.f32 	%f52, [%rd27];
	mad.lo.s32 	%r29, %r38, %r22, %r4;
	mul.wide.s32 	%rd28, %r29, 4;
	add.s64 	%rd29, %rd1, %rd28;
	ld.global.f32 	%f53, [%rd29];
	fma.rn.f32 	%f54, %f52, %f53, %f66;
	ld.global.f32 	%f55, [%rd27+4];
	mul.wide.s32 	%rd30, %r22, 4;
	add.s64 	%rd31, %rd29, %rd30;
	ld.global.f32 	%f56, [%rd31];
	fma.rn.f32 	%f66, %f55, %f56, %f54;
	add.s32 	%r38, %r38, 2;
$L__BB7_10:
	and.b32  	%r30, %r21, 1;
	setp.eq.b32 	%p10, %r30, 1;
	not.pred 	%p11, %p10;
	@%p11 bra 	$L__BB7_12;
	add.s32 	%r31, %r38, %r3;
	mul.wide.s32 	%rd32, %r31, 4;
	add.s64 	%rd33, %rd2, %rd32;
	ld.global.f32 	%f57, [%rd33];
	mad.lo.s32 	%r32, %r38, %r22, %r4;
	mul.wide.s32 	%rd34, %r32, 4;
	add.s64 	%rd35, %rd1, %rd34;
	ld.global.f32 	%f58, [%rd35];
	fma.rn.f32 	%f66, %f57, %f58, %f66;
$L__BB7_12:
	mad.lo.s32 	%r33, %r22, %r1, %r4;
	cvta.to.global.u64 	%rd36, %rd3;
	mul.wide.s32 	%rd37, %r33, 4;
	add.s64 	%rd38, %rd36, %rd37;
	st.global.f32 	[%rd38], %f66;
$L__BB7_13:
	ret;

}


// ===== COMPILED SASS (sm_100) =====

	.target	sm_100

	.elftype	@"ET_EXEC"


//--------------------- .note.nv.tkinfo           --------------------------
	.section	.note.nv.tkinfo,"",@"SHT_NOTE"
	.sectionflags	@"SHF_NOTE_NV_TKINFO"
	.tkinfo
        /*0018*/ 	.word	0x00000002
        /*0030*/ 	.string	""
        /*0030*/ 	.string	"ptxas"
        /*0030*/ 	.string	"Cuda compilation tools, release 13.0, V13.0.88"
        /*0030*/ 	.string	"Build cuda_13.0.r13.0/compiler.36424714_0"
        /*0030*/ 	.string	"-arch sm_100 -m 64 "



//--------------------- .note.nv.cuinfo           --------------------------
	.section	.note.nv.cuinfo,"",@"SHT_NOTE"
	.sectionflags	@"SHF_NOTE_NV_CUINFO"
        /*0018*/ 	.short	0x0002
        /*001a*/ 	.short	0x0064
        /*001c*/ 	.short	0x0082
	.zero		2


//--------------------- .nv.info                  --------------------------
	.section	.nv.info,"",@"SHT_CUDA_INFO"
	.align	4


	//----- nvinfo : EIATTR_REGCOUNT
	.align		4
        /*0000*/ 	.byte	0x04, 0x2f
        /*0002*/ 	.short	(.L_1 - .L_0)
	.align		4
.L_0:
        /*0004*/ 	.word	index@(_Z14softmax_kernelPfS_i)
        /*0008*/ 	.word	0x00000014


	//----- nvinfo : EIATTR_FRAME_SIZE
	.align		4
.L_1:
        /*000c*/ 	.byte	0x04, 0x11
        /*000e*/ 	.short	(.L_3 - .L_2)
	.align		4
.L_2:
        /*0010*/ 	.word	index@($__internal_1_$__cuda_sm3x_div_rn_noftz_f32_slowpath)
        /*0014*/ 	.word	0x00000000


	//----- nvinfo : EIATTR_FRAME_SIZE
	.align		4
.L_3:
        /*0018*/ 	.byte	0x04, 0x11
        /*001a*/ 	.short	(.L_5 - .L_4)
	.align		4
.L_4:
        /*001c*/ 	.word	index@(_Z14softmax_kernelPfS_i)
        /*0020*/ 	.word	0x00000000


	//----- nvinfo : EIATTR_REGCOUNT
	.align		4
.L_5:
        /*0024*/ 	.byte	0x04, 0x2f
        /*0026*/ 	.short	(.L_7 - .L_6)
	.align		4
.L_6:
        /*0028*/ 	.word	index@(_Z17layer_norm_kernelPfS_S_S_if)
        /*002c*/ 	.word	0x00000017


	//----- nvinfo : EIATTR_FRAME_SIZE
	.align		4
.L_7:
        /*0030*/ 	.byte	0x04, 0x11
        /*0032*/ 	.short	(.L_9 - .L_8)
	.align		4
.L_8:
        /*0034*/ 	.word	index@($__internal_0_$__cuda_sm3x_div_rn_noftz_f32_slowpath)
        /*0038*/ 	.word	0x00000000


	//----- nvinfo : EIATTR_FRAME_SIZE
	.align		4
.L_9:
        /*003c*/ 	.byte	0x04, 0x11
        /*003e*/ 	.short	(.L_11 - .L_10)
	.align		4
.L_10:
        /*0040*/ 	.word	index@(_Z17layer_norm_kernelPfS_S_S_if)
        /*0044*/ 	.word	0x00000000


	//----- nvinfo : EIATTR_REGCOUNT
	.align		4
.L_11:
        /*0048*/ 	.byte	0x04, 0x2f
        /*004a*/ 	.short	(.L_13 - .L_12)
	.align		4
.L_12:
        /*004c*/ 	.word	index@(_Z11gelu_kernelPfS_i)
        /*0050*/ 	.word	0x0000000e


	//----- nvinfo : EIATTR_FRAME_SIZE
	.align		4
.L_13:
        /*0054*/ 	.byte	0x04, 0x11
        /*0056*/ 	.short	(.L_15 - .L_14)
	.align		4
.L_14:
        /*0058*/ 	.word	index@(_Z11gelu_kernelPfS_i)
        /*005c*/ 	.word	0x00000000


	//----- nvinfo : EIATTR_REGCOUNT
	.align		4
.L_15:
        /*0060*/ 	.byte	0x04, 0x2f
        /*0062*/ 	.short	(.L_17 - .L_16)
	.align		4
.L_16:
        /*0064*/ 	.word	index@(_Z10add_kernelPfS_S_i)
        /*0068*/ 	.word	0x0000000c


	//----- nvinfo : EIATTR_FRAME_SIZE
	.align		4
.L_17:
        /*006c*/ 	.byte	0x04, 0x11
        /*006e*/ 	.short	(.L_19 - .L_18)
	.align		4
.L_18:
        /*0070*/ 	.word	index@(_Z10add_kernelPfS_S_i)
        /*0074*/ 	.word	0x00000000


	//----- nvinfo : EIATTR_REGCOUNT
	.align		4
.L_19:
        /*0078*/ 	.byte	0x04, 0x2f
        /*007a*/ 	.short	(.L_21 - .L_20)
	.align		4
.L_20:
        /*007c*/ 	.word	index@(_Z19embed_tokens_kernelPfS_PiS_ii)
        /*0080*/ 	.word	0x0000000e


	//----- nvinfo : EIATTR_FRAME_SIZE
	.align		4
.L_21:
        /*0084*/ 	.byte	0x04, 0x11
        /*0086*/ 	.short	(.L_23 - .L_22)
	.align		4
.L_22:
        /*0088*/ 	.word	index@(_Z19embed_tokens_kernelPfS_PiS_ii)
        /*008c*/ 	.word	0x00000000


	//----- nvinfo : EIATTR_REGCOUNT
	.align		4
.L_23:
        /*0090*/ 	.byte	0x04, 0x2f
        /*0092*/ 	.short	(.L_25 - .L_24)
	.align		4
.L_24:
        /*0094*/ 	.word	index@(_Z13matmul_kernelPfS_S_S_iii)
        /*0098*/ 	.word	0x00000020


	//----- nvinfo : EIATTR_FRAME_SIZE
	.align		4
.L_25:
        /*009c*/ 	.byte	0x04, 0x11
        /*009e*/ 	.short	(.L_27 - .L_26)
	.align		4
.L_26:
        /*00a0*/ 	.word	index@(_Z13matmul_kernelPfS_S_S_iii)
        /*00a4*/ 	.word	0x00000000


	//----- nvinfo : EIATTR_REGCOUNT
	.align		4
.L_27:
        /*00a8*/ 	.byte	0x04, 0x2f
        /*00aa*/ 	.short	(.L_29 - .L_28)
	.align		4
.L_28:
        /*00ac*/ 	.word	index@(_Z23attention_scores_kernelPfS_S_iifi)
        /*00b0*/ 	.word	0x00000020


	//----- nvinfo : EIATTR_FRAME_SIZE
	.align		4
.L_29:
        /*00b4*/ 	.byte	0x04, 0x11
        /*00b6*/ 	.short	(.L_31 - .L_30)
	.align		4
.L_30:
        /*00b8*/ 	.word	index@(_Z23attention_scores_kernelPfS_S_iifi)
        /*00bc*/ 	.word	0x00000000


	//----- nvinfo : EIATTR_REGCOUNT
	.align		4
.L_31:
        /*00c0*/ 	.byte	0x04, 0x2f
        /*00c2*/ 	.short	(.L_33 - .L_32)
	.align		4
.L_32:
        /*00c4*/ 	.word	index@(_Z23attention_output_kernelPfS_S_iii)
        /*00c8*/ 	.word	0x00000020


	//----- nvinfo : EIATTR_FRAME_SIZE
	.align		4
.L_33:
        /*00cc*/ 	.byte	0x04, 0x11
        /*00ce*/ 	.short	(.L_35 - .L_34)
	.align		4
.L_34:
        /*00d0*/ 	.word	index@(_Z23attention_output_kernelPfS_S_iii)
        /*00d4*/ 	.word	0x00000000


	//----- nvinfo : EIATTR_MIN_STACK_SIZE
	.align		4
.L_35:
        /*00d8*/ 	.byte	0x04, 0x12
        /*00da*/ 	.short	(.L_37 - .L_36)
	.align		4
.L_36:
        /*00dc*/ 	.word	index@(_Z23attention_output_kernelPfS_S_iii)
        /*00e0*/ 	.word	0x00000000


	//----- nvinfo : EIATTR_MIN_STACK_SIZE
	.align		4
.L_37:
        /*00e4*/ 	.byte	0x04, 0x12
        /*00e6*/ 	.short	(.L_39 - .L_38)
	.align		4
.L_38:
        /*00e8*/ 	.word	index@(_Z23attention_scores_kernelPfS_S_iifi)
        /*00ec*/ 	.word	0x00000000


	//----- nvinfo : EIATTR_MIN_STACK_SIZE
	.align		4
.L_39:
        /*00f0*/ 	.byte	0x04, 0x12
        /*00f2*/ 	.short	(.L_41 - .L_40)
	.align		4
.L_40:
        /*00f4*/ 	.word	index@(_Z13matmul_kernelPfS_S_S_iii)
        /*00f8*/ 	.word	0x00000000


	//----- nvinfo : EIATTR_MIN_STACK_SIZE
	.align		4
.L_41:
        /*00fc*/ 	.byte	0x04, 0x12
        /*00fe*/ 	.short	(.L_43 - .L_42)
	.align		4
.L_42:
        /*0100*/ 	.word	index@(_Z19embed_tokens_kernelPfS_PiS_ii)
        /*0104*/ 	.word	0x00000000


	//----- nvinfo : EIATTR_MIN_STACK_SIZE
	.align		4
.L_43:
        /*0108*/ 	.byte	0x04, 0x12
        /*010a*/ 	.short	(.L_45 - .L_44)
	.align		4
.L_44:
        /*010c*/ 	.word	index@(_Z10add_kernelPfS_S_i)
        /*0110*/ 	.word	0x00000000


	//----- nvinfo : EIATTR_MIN_STACK_SIZE
	.align		4
.L_45:
        /*0114*/ 	.byte	0x04, 0x12
        /*0116*/ 	.short	(.L_47 - .L_46)
	.align		4
.L_46:
        /*0118*/ 	.word	index@(_Z11gelu_kernelPfS_i)
        /*011c*/ 	.word	0x00000000


	//----- nvinfo : EIATTR_MIN_STACK_SIZE
	.align		4
.L_47:
        /*0120*/ 	.byte	0x04, 0x12
        /*0122*/ 	.short	(.L_49 - .L_48)
	.align		4
.L_48:
        /*0124*/ 	.word	index@(_Z17layer_norm_kernelPfS_S_S_if)
        /*0128*/ 	.word	0x00000000


	//----- nvinfo : EIATTR_MIN_STACK_SIZE
	.align		4
.L_49:
        /*012c*/ 	.byte	0x04, 0x12
        /*012e*/ 	.short	(.L_51 - .L_50)
	.align		4
.L_50:
        /*0130*/ 	.word	index@(_Z14softmax_kernelPfS_i)
        /*0134*/ 	.word	0x00000000
.L_51:


//--------------------- .nv.compat                --------------------------
	.section	.nv.compat,"",@"SHT_CUDA_COMPAT_INFO"
	.align	4
        /*0000*/ 	.byte	0x02, 0x09, 0x00, 0x00, 0x02, 0x02, 0x01, 0x00, 0x02, 0x05, 0x05, 0x00, 0x03, 0x07, 0x01, 0x01
        /*0010*/ 	.byte	0x02, 0x03, 0x00, 0x00, 0x02, 0x06, 0x01, 0x00, 0x04, 0x0b, 0x08, 0x00, 0x01, 0x00, 0x00, 0x00
        /*0020*/ 	.byte	0x00, 0x00, 0x00, 0x00


//--------------------- .nv.info._Z23attention_output_kernelPfS_S_iii --------------------------
	.section	.nv.info._Z23attention_output_kernelPfS_S_iii,"",@"SHT_CUDA_INFO"
	.sectionflags	@""
	.align	4


	//----- nvinfo : EIATTR_CUDA_API_VERSION
	.align		4
        /*0000*/ 	.byte	0x04, 0x37
        /*0002*/ 	.short	(.L_53 - .L_52)
.L_52:
        /*0004*/ 	.word	0x00000082


	//----- nvinfo : EIATTR_KPARAM_INFO
	.align		4
.L_53:
        /*0008*/ 	.byte	0x04, 0x17
        /*000a*/ 	.short	(.L_55 - .L_54)
.L_54:
        /*000c*/ 	.word	0x00000000
        /*0010*/ 	.short	0x0005
        /*0012*/ 	.short	0x0020
        /*0014*/ 	.byte	0x00, 0xf0, 0x11, 0x00


	//----- nvinfo : EIATTR_KPARAM_INFO
	.align		4
.L_55:
        /*0018*/ 	.byte	0x04, 0x17
        /*001a*/ 	.short	(.L_57 - .L_56)
.L_56:
        /*001c*/ 	.word	0x00000000
        /*0020*/ 	.short	0x0004
        /*0022*/ 	.short	0x001c
        /*0024*/ 	.byte	0x00, 0xf0, 0x11, 0x00


	//----- nvinfo : EIATTR_KPARAM_INFO
	.align		4
.L_57:
        /*0028*/ 	.byte	0x04, 0x17
        /*002a*/ 	.short	(.L_59 - .L_58)
.L_58:
        /*002c*/ 	.word	0x00000000
        /*0030*/ 	.short	0x0003
        /*0032*/ 	.short	0x0018
        /*0034*/ 	.byte	0x00, 0xf0, 0x11, 0x00


	//----- nvinfo : EIATTR_KPARAM_INFO
	.align		4
.L_59:
        /*0038*/ 	.byte	0x04, 0x17
        /*003a*/ 	.short	(.L_61 - .L_60)
.L_60:
        /*003c*/ 	.word	0x00000000
        /*0040*/ 	.short	0x0002
        /*0042*/ 	.short	0x0010
        /*0044*/ 	.byte	0x00, 0xf5, 0x21, 0x00


	//----- nvinfo : EIATTR_KPARAM_INFO
	.align		4
.L_61:
        /*0048*/ 	.byte	0x04, 0x17
        /*004a*/ 	.short	(.L_63 - .L_62)
.L_62:
        /*004c*/ 	.word	0x00000000
        /*0050*/ 	.short	0x0001
        /*0052*/ 	.short	0x0008
        /*0054*/ 	.byte	0x00, 0xf5, 0x21, 0x00


	//----- nvinfo : EIATTR_KPARAM_INFO
	.align		4
.L_63:
        /*0058*/ 	.byte	0x04, 0x17
        /*005a*/ 	.short	(.L_65 - .L_64)
.L_64:
        /*005c*/ 	.word	0x00000000
        /*0060*/ 	.short	0x0000
        /*0062*/ 	.short	0x0000
        /*0064*/ 	.byte	0x00, 0xf5, 0x21, 0x00


	//----- nvinfo : EIATTR_SPARSE_MMA_MASK
	.align		4
.L_65:
        /*0068*/ 	.byte	0x03, 0x50
        /*006a*/ 	.short	0x0000


	//----- nvinfo : EIATTR_MAXREG_COUNT
	.align		4
        /*006c*/ 	.byte	0x03, 0x1b
        /*006e*/ 	.short	0x00ff


	//----- nvinfo : EIATTR_MERCURY_ISA_VERSION
	.align		4
        /*0070*/ 	.byte	0x03, 0x5f
        /*0072*/ 	.short	0x0101


	//----- nvinfo : EIATTR_VRC_CTA_INIT_COUNT
	.align		4
        /*0074*/ 	.byte	0x02, 0x4a
	.zero		1
	.zero		1


	//----- nvinfo : EIATTR_EXIT_INSTR_OFFSETS
	.align		4
        /*0078*/ 	.byte	0x04, 0x1c
        /*007a*/ 	.short	(.L_67 - .L_66)


	//   ....[0]....
.L_66:
        /*007c*/ 	.word	0x00000060


	//   ....[1]....
        /*0080*/ 	.word	0x00000790


	//----- nvinfo : EIATTR_CBANK_PARAM_SIZE
	.align		4
.L_67:
        /*0084*/ 	.byte	0x03, 0x19
        /*0086*/ 	.short	0x0024


	//----- nvinfo : EIATTR_PARAM_CBANK
	.align		4
        /*0088*/ 	.byte	0x04, 0x0a
        /*008a*/ 	.short	(.L_69 - .L_68)
	.align		4
.L_68:
        /*008c*/ 	.word	index@(.nv.constant0._Z23attention_output_kernelPfS_S_iii)
        /*0090*/ 	.short	0x0380
        /*0092*/ 	.short	0x0024


	//----- nvinfo : EIATTR_SW_WAR
	.align		4
.L_69:
        /*0094*/ 	.byte	0x04, 0x36
        /*0096*/ 	.short	(.L_71 - .L_70)
.L_70:
        /*0098*/ 	.word	0x00000008
.L_71:


//--------------------- .nv.info._Z23attention_scores_kernelPfS_S_iifi --------------------------
	.section	.nv.info._Z23attention_scores_kernelPfS_S_iifi,"",@"SHT_CUDA_INFO"
	.sectionflags	@""
	.align	4


	//----- nvinfo : EIATTR_CUDA_API_VERSION
	.align		4
        /*0000*/ 	.byte	0x04, 0x37
        /*0002*/ 	.short	(.L_73 - .L_72)
.L_72:
        /*0004*/ 	.word	0x00000082


	//----- nvinfo : EIATTR_KPARAM_INFO
	.align		4
.L_73:
        /*0008*/ 	.byte	0x04, 0x17
        /*000a*/ 	.short	(.L_75 - .L_74)
.L_74:
        /*000c*/ 	.word	0x00000000
        /*0010*/ 	.short	0x0006
        /*0012*/ 	.short	0x0024
        /*0014*/ 	.byte	0x00, 0xf0, 0x11, 0x00


	//----- nvinfo : EIATTR_KPARAM_INFO
	.align		4
.L_75:
        /*0018*/ 	.byte	0x04, 0x17
        /*001a*/ 	.short	(.L_77 - .L_76)
.L_76:
        /*001c*/ 	.word	0x00000000
        /*0020*/ 	.short	0x0005
        /*0022*/ 	.short	0x0020
        /*0024*/ 	.byte	0x00, 0xf0, 0x11, 0x00


	//----- nvinfo : EIATTR_KPARAM_INFO
	.align		4
.L_77:
        /*0028*/ 	.byte	0x04, 0x17
        /*002a*/ 	.short	(.L_79 - .L_78)
.L_78:
        /*002c*/ 	.word	0x00000000
        /*0030*/ 	.short	0x0004
        /*0032*/ 	.short	0x001c
        /*0034*/ 	.byte	0x00, 0xf0, 0x11, 0x00


	//----- nvinfo : EIATTR_KPARAM_INFO
	.align		4
.L_79:
        /*0038*/ 	.byte	0x04, 0x17
        /*003a*/ 	.short	(.L_81 - .L_80)
.L_80:
        /*003c*/ 	.word	0x00000000
        /*0040*/ 	.short	0x0003
        /*0042*/ 	.short	0x0018
        /*0044*/ 	.byte	0x00, 0xf0, 0x11, 0x00


	//----- nvinfo : EIATTR_KPARAM_INFO
	.align		4
.L_81:
        /*0048*/ 	.byte	0x04, 0x17
        /*004a*/ 	.short	(.L_83 - .L_82)
.L_82:
        /*004c*/ 	.word	0x00000000
        /*0050*/ 	.short	0x0002
        /*0052*/ 	.short	0x0010
        /*0054*/ 	.byte	0x00, 0xf5, 0x21, 0x00


	//----- nvinfo : EIATTR_KPARAM_INFO
	.align		4
.L_83:
        /*0058*/ 	.byte	0x04, 0x17
        /*005a*/ 	.short	(.L_85 - .L_84)
.L_84:
        /*005c*/ 	.word	0x00000000
        /*0060*/ 	.short	0x0001
        /*0062*/ 	.short	0x0008
        /*0064*/ 	.byte	0x00, 0xf5, 0x21, 0x00


	//----- nvinfo : EIATTR_KPARAM_INFO
	.align		4
.L_85:
        /*0068*/ 	.byte	0x04, 0x17
        /*006a*/ 	.short	(.L_87 - .L_86)
.L_86:
        /*006c*/ 	.word	0x00000000
        /*0070*/ 	.short	0x0000
        /*0072*/ 	.short	0x0000
        /*0074*/ 	.byte	0x00, 0xf5, 0x21, 0x00


	//----- nvinfo : EIATTR_SPARSE_MMA_MASK
	.align		4
.L_87:
        /*0078*/ 	.byte	0x03, 0x50
        /*007a*/ 	.short	0x0000


	//----- nvinfo : EIATTR_MAXREG_COUNT
	.align		4
        /*007c*/ 	.byte	0x03, 0x1b
        /*007e*/ 	.short	0x00ff


	//----- nvinfo : EIATTR_MERCURY_ISA_VERSION
	.align		4
        /*0080*/ 	.byte	0x03, 0x5f
        /*0082*/ 	.short	0x0101


	//----- nvinfo : EIATTR_VRC_CTA_INIT_COUNT
	.align		4
        /*0084*/ 	.byte	0x02, 0x4a
	.zero		1
	.zero		1


	//----- nvinfo : EIATTR_EXIT_INSTR_OFFSETS
	.align		4
        /*0088*/ 	.byte	0x04, 0x1c
        /*008a*/ 	.short	(.L_89 - .L_88)


	//   ....[0]....
.L_88:
        /*008c*/ 	.word	0x00000060


	//   ....[1]....
        /*0090*/ 	.word	0x00000ac0


	//----- nvinfo : EIATTR_CBANK_PARAM_SIZE
	.align		4
.L_89:
        /*0094*/ 	.byte	0x03, 0x19
        /*0096*/ 	.short	0x0028


	//----- nvinfo : EIATTR_PARAM_CBANK
	.align		4
        /*0098*/ 	.byte	0x04, 0x0a
        /*009a*/ 	.short	(.L_91 - .L_90)
	.align		4
.L_90:
        /*009c*/ 	.word	index@(.nv.constant0._Z23attention_scores_kernelPfS_S_iifi)
        /*00a0*/ 	.short	0x0380
        /*00a2*/ 	.short	0x0028


	//----- nvinfo : EIATTR_SW_WAR
	.align		4
.L_91:
        /*00a4*/ 	.byte	0x04, 0x36
        /*00a6*/ 	.short	(.L_93 - .L_92)
.L_92:
        /*00a8*/ 	.word	0x00000008
.L_93:


//--------------------- .nv.info._Z13matmul_kernelPfS_S_S_iii --------------------------
	.section	.nv.info._Z13matmul_kernelPfS_S_S_iii,"",@"SHT_CUDA_INFO"
	.sectionflags	@""
	.align	4


	//----- nvinfo : EIATTR_CUDA_API_VERSION
	.align		4
        /*0000*/ 	.byte	0x04, 0x37
        /*0002*/ 	.short	(.L_95 - .L_94)
.L_94:
        /*0004*/ 	.word	0x00000082


	//----- nvinfo : EIATTR_KPARAM_INFO
	.align		4
.L_95:
        /*0008*/ 	.byte	0x04, 0x17
        /*000a*/ 	.short	(.L_97 - .L_96)
.L_96:
        /*000c*/ 	.word	0x00000000
        /*0010*/ 	.short	0x0006
        /*0012*/ 	.short	0x0028
        /*0014*/ 	.byte	0x00, 0xf0, 0x11, 0x00


	//----- nvinfo : EIATTR_KPARAM_INFO
	.align		4
.L_97:
        /*0018*/ 	.byte	0x04, 0x17
        /*001a*/ 	.short	(.L_99 - .L_98)
.L_98:
        /*001c*/ 	.word	0x00000000
        /*0020*/ 	.short	0x0005
        /*0022*/ 	.short	0x0024
        /*0024*/ 	.byte	0x00, 0xf0, 0x11, 0x00


	//----- nvinfo : EIATTR_KPARAM_INFO
	.align		4
.L_99:
        /*0028*/ 	.byte	0x04, 0x17
        /*002a*/ 	.short	(.L_101 - .L_100)
.L_100:
        /*002c*/ 	.word	0x00000000
        /*0030*/ 	.short	0x0004
        /*0032*/ 	.short	0x0020
        /*0034*/ 	.byte	0x00, 0xf0, 0x11, 0x00


	//----- nvinfo : EIATTR_KPARAM_INFO
	.align		4
.L_101:
        /*0038*/ 	.byte	0x04, 0x17
        /*003a*/ 	.short	(.L_103 - .L_102)
.L_102:
        /*003c*/ 	.word	0x00000000
        /*0040*/ 	.short	0x0003
        /*0042*/ 	.short	0x0018
        /*0044*/ 	.byte	0x00, 0xf5, 0x21, 0x00


	//----- nvinfo : EIATTR_KPARAM_INFO
	.align		4
.L_103:
        /*0048*/ 	.byte	0x04, 0x17
        /*004a*/ 	.short	(.L_105 - .L_104)
.L_104:
        /*004c*/ 	.word	0x00000000
        /*0050*/ 	.short	0x0002
        /*0052*/ 	.short	0x0010
        /*0054*/ 	.byte	0x00, 0xf5, 0x21, 0x00


	//----- nvinfo : EIATTR_KPARAM_INFO
	.align		4
.L_105:
        /*0058*/ 	.byte	0x04, 0x17
        /*005a*/ 	.short	(.L_107 - .L_106)
.L_106:
        /*005c*/ 	.word	0x00000000
        /*0060*/ 	.short	0x0001
        /*0062*/ 	.short	0x0008
        /*0064*/ 	.byte	0x00, 0xf5, 0x21, 0x00


	//----- nvinfo : EIATTR_KPARAM_INFO
	.align		4
.L_107:
        /*0068*/ 	.byte	0x04, 0x17
        /*006a*/ 	.short	(.L_109 - .L_108)
.L_108:
        /*006c*/ 	.word	0x00000000
        /*0070*/ 	.short	0x0000
        /*0072*/ 	.short	0x0000
        /*0074*/ 	.byte	0x00, 0xf5, 0x21, 0x00


	//----- nvinfo : EIATTR_SPARSE_MMA_MASK
	.align		4
.L_109:
        /*0078*/ 	.byte	0x03, 0x50
        /*007a*/ 	.short	0x0000


	//----- nvinfo : EIATTR_MAXREG_COUNT
	.align		4
        /*007c*/ 	.byte	0x03, 0x1b
        /*007e*/ 	.short	0x00ff


	//----- nvinfo : EIATTR_MERCURY_ISA_VERSION
	.align		4
        /*0080*/ 	.byte	0x03, 0x5f
        /*0082*/ 	.short	0x0101


	//----- nvinfo : EIATTR_VRC_CTA_INIT_COUNT
	.align		4
        /*0084*/ 	.byte	0x02, 0x4a
	.zero		1
	.zero		1


	//----- nvinfo : EIATTR_EXIT_INSTR_OFFSETS
	.align		4
        /*0088*/ 	.byte	0x04, 0x1c
        /*008a*/ 	.short	(.L_111 - .L_110)


	//   ....[0]....
.L_110:
        /*008c*/ 	.word	0x000000c0


	//   ....[1]....
        /*0090*/ 	.word	0x00000930


	//----- nvinfo : EIATTR_CBANK_PARAM_SIZE
	.align		4
.L_111:
        /*0094*/ 	.byte	0x03, 0x19
        /*0096*/ 	.short	0x002c


	//----- nvinfo : EIATTR_PARAM_CBANK
	.align		4
        /*0098*/ 	.byte	0x04, 0x0a
        /*009a*/ 	.short	(.L_113 - .L_112)
	.align		4
.L_112:
        /*009c*/ 	.word	index@(.nv.constant0._Z13matmul_kernelPfS_S_S_iii)
        /*00a0*/ 	.short	0x0380
        /*00a2*/ 	.short	0x002c


	//----- nvinfo : EIATTR_SW_WAR
	.align		4
.L_113:
        /*00a4*/ 	.byte	0x04, 0x36
        /*00a6*/ 	.short	(.L_115 - .L_114)
.L_114:
        /*00a8*/ 	.word	0x00000008
.L_115:


//--------------------- .nv.info._Z19embed_tokens_kernelPfS_PiS_ii --------------------------
	.section	.nv.info._Z19embed_tokens_kernelPfS_PiS_ii,"",@"SHT_CUDA_INFO"
	.sectionflags	@""
	.align	4


	//----- nvinfo : EIATTR_CUDA_API_VERSION
	.align		4
        /*0000*/ 	.byte	0x04, 0x37
        /*0002*/ 	.short	(.L_117 - .L_116)
.L_116:
        /*0004*/ 	.word	0x00000082


	//----- nvinfo : EIATTR_KPARAM_INFO
	.align		4
.L_117:
        /*0008*/ 	.byte	0x04, 0x17
        /*000a*/ 	.short	(.L_119 - .L_118)
.L_118:
        /*000c*/ 	.word	0x00000000
        /*0010*/ 	.short	0x0005
        /*0012*/ 	.short	0x0024
        /*0014*/ 	.byte	0x00, 0xf0, 0x11, 0x00


	//----- nvinfo : EIATTR_KPARAM_INFO
	.align		4
.L_119:
        /*0018*/ 	.byte	0x04, 0x17
        /*001a*/ 	.short	(.L_121 - .L_120)
.L_120:
        /*001c*/ 	.word	0x00000000
        /*0020*/ 	.short	0x0004
        /*0022*/ 	.short	0x0020
        /*0024*/ 	.byte	0x00, 0xf0, 0x11, 0x00


	//----- nvinfo : EIATTR_KPARAM_INFO
	.align		4
.L_121:
        /*0028*/ 	.byte	0x04, 0x17
        /*002a*/ 	.short	(.L_123 - .L_122)
.L_122:
        /*002c*/ 	.word	0x00000000
        /*0030*/ 	.short	0x0003
        /*0032*/ 	.short	0x0018
        /*0034*/ 	.byte	0x00, 0xf5, 0x21, 0x00


	//----- nvinfo : EIATTR_KPARAM_INFO
	.align		4
.L_123:
        /*0038*/ 	.byte	0x04, 0x17
        /*003a*/ 	.short	(.L_125 - .L_124)
.L_124:
        /*003c*/ 	.word	0x00000000
        /*0040*/ 	.short	0x0002
        /*0042*/ 	.short	0x0010
        /*0044*/ 	.byte	0x00, 0xf5, 0x21, 0x00


	//----- nvinfo : EIATTR_KPARAM_INFO
	.align		4
.L_125:
        /*0048*/ 	.byte	0x04, 0x17
        /*004a*/ 	.short	(.L_127 - .L_126)
.L_126:
        /*004c*/ 	.word	0x00000000
        /*0050*/ 	.short	0x0001
        /*0052*/ 	.short	0x0008
        /*0054*/ 	.byte	0x00, 0xf5, 0x21, 0x00


	//----- nvinfo : EIATTR_KPARAM_INFO
	.align		4
.L_127:
        /*0058*/ 	.byte	0x04, 0x17
        /*005a*/ 	.short	(.L_129 - .L_128)
.L_128:
        /*005c*/ 	.word	0x00000000
        /*0060*/ 	.short	0x0000
        /*0062*/ 	.short	0x0000
        /*0064*/ 	.byte	0x00, 0xf5, 0x21, 0x00


	//----- nvinfo : EIATTR_SPARSE_MMA_MASK
	.align		4
.L_129:
        /*0068*/ 	.byte	0x03, 0x50
        /*006a*/ 	.short	0x0000


	//----- nvinfo : EIATTR_MAXREG_COUNT
	.align		4
        /*006c*/ 	.byte	0x03, 0x1b
        /*006e*/ 	.short	0x00ff


	//----- nvinfo : EIATTR_MERCURY_ISA_VERSION
	.align		4
        /*0070*/ 	.byte	0x03, 0x5f
        /*0072*/ 	.short	0x0101


	//----- nvinfo : EIATTR_VRC_CTA_INIT_COUNT
	.align		4
        /*0074*/ 	.byte	0x02, 0x4a
	.zero		1
	.zero		1


	//----- nvinfo : EIATTR_EXIT_INSTR_OFFSETS
	.align		4
        /*0078*/ 	.byte	0x04, 0x1c
        /*007a*/ 	.short	(.L_131 - .L_130)


	//   ....[0]....
.L_130:
        /*007c*/ 	.word	0x00000060


	//   ....[1]....
        /*0080*/ 	.word	0x00000170


	//----- nvinfo : EIATTR_CBANK_PARAM_SIZE
	.align		4
.L_131:
        /*0084*/ 	.byte	0x03, 0x19
        /*0086*/ 	.short	0x0028


	//----- nvinfo : EIATTR_PARAM_CBANK
	.align		4
        /*0088*/ 	.byte	0x04, 0x0a
        /*008a*/ 	.short	(.L_133 - .L_132)
	.align		4
.L_132:
        /*008c*/ 	.word	index@(.nv.constant0._Z19embed_tokens_kernelPfS_PiS_ii)
        /*0090*/ 	.short	0x0380
        /*0092*/ 	.short	0x0028


	//----- nvinfo : EIATTR_SW_WAR
	.align		4
.L_133:
        /*0094*/ 	.byte	0x04, 0x36
        /*0096*/ 	.short	(.L_135 - .L_134)
.L_134:
        /*0098*/ 	.word	0x00000008
.L_135:


//--------------------- .nv.info._Z10add_kernelPfS_S_i --------------------------
	.section	.nv.info._Z10add_kernelPfS_S_i,"",@"SHT_CUDA_INFO"
	.sectionflags	@""
	.align	4


	//----- nvinfo : EIATTR_CUDA_API_VERSION
	.align		4
        /*0000*/ 	.byte	0x04, 0x37
        /*0002*/ 	.short	(.L_137 - .L_136)
.L_136:
        /*0004*/ 	.word	0x00000082


	//----- nvinfo : EIATTR_KPARAM_INFO
	.align		4
.L_137:
        /*0008*/ 	.byte	0x04, 0x17
        /*000a*/ 	.short	(.L_139 - .L_138)
.L_138:
        /*000c*/ 	.word	0x00000000
        /*0010*/ 	.short	0x0003
        /*0012*/ 	.short	0x0018
        /*0014*/ 	.byte	0x00, 0xf0, 0x11, 0x00


	//----- nvinfo : EIATTR_KPARAM_INFO
	.align		4
.L_139:
        /*0018*/ 	.byte	0x04, 0x17
        /*001a*/ 	.short	(.L_141 - .L_140)
.L_140:
        /*001c*/ 	.word	0x00000000
        /*0020*/ 	.short	0x0002
        /*0022*/ 	.short	0x0010
        /*0024*/ 	.byte	0x00, 0xf5, 0x21, 0x00


	//----- nvinfo : EIATTR_KPARAM_INFO
	.align		4
.L_141:
        /*0028*/ 	.byte	0x04, 0x17
        /*002a*/ 	.short	(.L_143 - .L_142)
.L_142:
        /*002c*/ 	.word	0x00000000
        /*0030*/ 	.short	0x0001
        /*0032*/ 	.short	0x0008
        /*0034*/ 	.byte	0x00, 0xf5, 0x21, 0x00


	//----- nvinfo : EIATTR_KPARAM_INFO
	.align		4
.L_143:
        /*0038*/ 	.byte	0x04, 0x17
        /*003a*/ 	.short	(.L_145 - .L_144)
.L_144:
        /*003c*/ 	.word	0x00000000
        /*0040*/ 	.short	0x0000
        /*0042*/ 	.short	0x0000
        /*0044*/ 	.byte	0x00, 0xf5, 0x21, 0x00


	//----- nvinfo : EIATTR_SPARSE_MMA_MASK
	.align		4
.L_145:
        /*0048*/ 	.byte	0x03, 0x50
        /*004a*/ 	.short	0x0000


	//----- nvinfo : EIATTR_MAXREG_COUNT
	.align		4
        /*004c*/ 	.byte	0x03, 0x1b
        /*004e*/ 	.short	0x00ff


	//----- nvinfo : EIATTR_MERCURY_ISA_VERSION
	.align		4
        /*0050*/ 	.byte	0x03, 0x5f
        /*0052*/ 	.short	0x0101


	//----- nvinfo : EIATTR_VRC_CTA_INIT_COUNT
	.align		4
        /*0054*/ 	.byte	0x02, 0x4a
	.zero		1
	.zero		1


	//----- nvinfo : EIATTR_EXIT_INSTR_OFFSETS
	.align		4
        /*0058*/ 	.byte	0x04, 0x1c
        /*005a*/ 	.short	(.L_147 - .L_146)


	//   ....[0]....
.L_146:
        /*005c*/ 	.word	0x00000070


	//   ....[1]....
        /*0060*/ 	.word	0x00000130


	//----- nvinfo : EIATTR_CBANK_PARAM_SIZE
	.align		4
.L_147:
        /*0064*/ 	.byte	0x03, 0x19
        /*0066*/ 	.short	0x001c


	//----- nvinfo : EIATTR_PARAM_CBANK
	.align		4
        /*0068*/ 	.byte	0x04, 0x0a
        /*006a*/ 	.short	(.L_149 - .L_148)
	.align		4
.L_148:
        /*006c*/ 	.word	index@(.nv.constant0._Z10add_kernelPfS_S_i)
        /*0070*/ 	.short	0x0380
        /*0072*/ 	.short	0x001c


	//----- nvinfo : EIATTR_SW_WAR
	.align		4
.L_149:
        /*0074*/ 	.byte	0x04, 0x36
        /*0076*/ 	.short	(.L_151 - .L_150)
.L_150:
        /*0078*/ 	.word	0x00000008
.L_151:


//--------------------- .nv.info._Z11gelu_kernelPfS_i --------------------------
	.section	.nv.info._Z11gelu_kernelPfS_i,"",@"SHT_CUDA_INFO"
	.sectionflags	@""
	.align	4


	//----- nvinfo : EIATTR_CUDA_API_VERSION
	.align		4
        /*0000*/ 	.byte	0x04, 0x37
        /*0002*/ 	.short	(.L_153 - .L_152)
.L_152:
        /*0004*/ 	.word	0x00000082


	//----- nvinfo : EIATTR_KPARAM_INFO
	.align		4
.L_153:
        /*0008*/ 	.byte	0x04, 0x17
        /*000a*/ 	.short	(.L_155 - .L_154)
.L_154:
        /*000c*/ 	.word	0x00000000
        /*0010*/ 	.short	0x0002
        /*0012*/ 	.short	0x0010
        /*0014*/ 	.byte	0x00, 0xf0, 0x11, 0x00


	//----- nvinfo : EIATTR_KPARAM_INFO
	.align		4
.L_155:
        /*0018*/ 	.byte	0x04, 0x17
        /*001a*/ 	.short	(.L_157 - .L_156)
.L_156:
        /*001c*/ 	.word	0x00000000
        /*0020*/ 	.short	0x0001
        /*0022*/ 	.short	0x0008
        /*0024*/ 	.byte	0x00, 0xf5, 0x21, 0x00


	//----- nvinfo : EIATTR_KPARAM_INFO
	.align		4
.L_157:
        /*0028*/ 	.byte	0x04, 0x17
        /*002a*/ 	.short	(.L_159 - .L_158)
.L_158:
        /*002c*/ 	.word	0x00000000
        /*0030*/ 	.short	0x0000
        /*0032*/ 	.short	0x0000
        /*0034*/ 	.byte	0x00, 0xf5, 0x21, 0x00


	//----- nvinfo : EIATTR_SPARSE_MMA_MASK
	.align		4
.L_159:
        /*0038*/ 	.byte	0x03, 0x50
        /*003a*/ 	.short	0x0000


	//----- nvinfo : EIATTR_MAXREG_COUNT
	.align		4
        /*003c*/ 	.byte	0x03, 0x1b
        /*003e*/ 	.short	0x00ff


	//----- nvinfo : EIATTR_MERCURY_ISA_VERSION
	.align		4
        /*0040*/ 	.byte	0x03, 0x5f
        /*0042*/ 	.short	0x0101


	//----- nvinfo : EIATTR_VRC_CTA_INIT_COUNT
	.align		4
        /*0044*/ 	.byte	0x02, 0x4a
	.zero		1
	.zero		1


	//----- nvinfo : EIATTR_EXIT_INSTR_OFFSETS
	.align		4
        /*0048*/ 	.byte	0x04, 0x1c
        /*004a*/ 	.short	(.L_161 - .L_160)


	//   ....[0]....
.L_160:
        /*004c*/ 	.word	0x00000070


	//   ....[1]....
        /*0050*/ 	.word	0x00000270


	//----- nvinfo : EIATTR_CBANK_PARAM_SIZE
	.align		4
.L_161:
        /*0054*/ 	.byte	0x03, 0x19
        /*0056*/ 	.short	0x0014


	//----- nvinfo : EIATTR_PARAM_CBANK
	.align		4
        /*0058*/ 	.byte	0x04, 0x0a
        /*005a*/ 	.short	(.L_163 - .L_162)
	.align		4
.L_162:
        /*005c*/ 	.word	index@(.nv.constant0._Z11gelu_kernelPfS_i)
        /*0060*/ 	.short	0x0380
        /*0062*/ 	.short	0x0014


	//----- nvinfo : EIATTR_SW_WAR
	.align		4
.L_163:
        /*0064*/ 	.byte	0x04, 0x36
        /*0066*/ 	.short	(.L_165 - .L_164)
.L_164:
        /*0068*/ 	.word	0x00000008
.L_165:


//--------------------- .nv.info._Z17layer_norm_kernelPfS_S_S_if --------------------------
	.section	.nv.info._Z17layer_norm_kernelPfS_S_S_if,"",@"SHT_CUDA_INFO"
	.sectionflags	@""
	.align	4


	//----- nvinfo : EIATTR_CUDA_API_VERSION
	.align		4
        /*0000*/ 	.byte	0x04, 0x37
        /*0002*/ 	.short	(.L_167 - .L_166)
.L_166:
        /*0004*/ 	.word	0x00000082


	//----- nvinfo : EIATTR_KPARAM_INFO
	.align		4
.L_167:
        /*0008*/ 	.byte	0x04, 0x17
        /*000a*/ 	.short	(.L_169 - .L_168)
.L_168:
        /*000c*/ 	.word	0x00000000
        /*0010*/ 	.short	0x0005
        /*0012*/ 	.short	0x0024
        /*0014*/ 	.byte	0x00, 0xf0, 0x11, 0x00


	//----- nvinfo : EIATTR_KPARAM_INFO
	.align		4
.L_169:
        /*0018*/ 	.byte	0x04, 0x17
        /*001a*/ 	.short	(.L_171 - .L_170)
.L_170:
        /*001c*/ 	.word	0x00000000
        /*0020*/ 	.short	0x0004
        /*0022*/ 	.short	0x0020
        /*0024*/ 	.byte	0x00, 0xf0, 0x11, 0x00


	//----- nvinfo : EIATTR_KPARAM_INFO
	.align		4
.L_171:
        /*0028*/ 	.byte	0x04, 0x17
        /*002a*/ 	.short	(.L_173 - .L_172)
.L_172:
        /*002c*/ 	.word	0x00000000
        /*0030*/ 	.short	0x0003
        /*0032*/ 	.short	0x0018
        /*0034*/ 	.byte	0x00, 0xf5, 0x21, 0x00


	//----- nvinfo : EIATTR_KPARAM_INFO
	.align		4
.L_173:
        /*0038*/ 	.byte	0x04, 0x17
        /*003a*/ 	.short	(.L_175 - .L_174)
.L_174:
        /*003c*/ 	.word	0x00000000
        /*0040*/ 	.short	0x0002
        /*0042*/ 	.short	0x0010
        /*0044*/ 	.byte	0x00, 0xf5, 0x21, 0x00


	//----- nvinfo : EIATTR_KPARAM_INFO
	.align		4
.L_175:
        /*0048*/ 	.byte	0x04, 0x17
        /*004a*/ 	.short	(.L_177 - .L_176)
.L_176:
        /*004c*/ 	.word	0x00000000
        /*0050*/ 	.short	0x0001
        /*0052*/ 	.short	0x0008
        /*0054*/ 	.byte	0x00, 0xf5, 0x21, 0x00


	//----- nvinfo : EIATTR_KPARAM_INFO
	.align		4
.L_177:
        /*0058*/ 	.byte	0x04, 0x17
        /*005a*/ 	.short	(.L_179 - .L_178)
.L_178:
        /*005c*/ 	.word	0x00000000
        /*0060*/ 	.short	0x0000
        /*0062*/ 	.short	0x0000
        /*0064*/ 	.byte	0x00, 0xf5, 0x21, 0x00


	//----- nvinfo : EIATTR_SPARSE_MMA_MASK
	.align		4
.L_179:
        /*0068*/ 	.byte	0x03, 0x50
        /*006a*/ 	.short	0x0000


	//----- nvinfo : EIATTR_MAXREG_COUNT
	.align		4
        /*006c*/ 	.byte	0x03, 0x1b
        /*006e*/ 	.short	0x00ff


	//----- nvinfo : EIATTR_NUM_BARRIERS
	.align		4
        /*0070*/ 	.byte	0x02, 0x4c
        /*0072*/ 	.byte	0x01
	.zero		1


	//----- nvinfo : EIATTR_MERCURY_ISA_VERSION
	.align		4
        /*0074*/ 	.byte	0x03, 0x5f
        /*0076*/ 	.short	0x0101


	//----- nvinfo : EIATTR_VRC_CTA_INIT_COUNT
	.align		4
        /*0078*/ 	.byte	0x02, 0x4a
	.zero		1
	.zero		1


	//----- nvinfo : EIATTR_EXIT_INSTR_OFFSETS
	.align		4
        /*007c*/ 	.byte	0x04, 0x1c
        /*007e*/ 	.short	(.L_181 - .L_180)


	//   ....[0]....
.L_180:
        /*0080*/ 	.word	0x000006e0


	//   ....[1]....
        /*0084*/ 	.word	0x00000890


	//----- nvinfo : EIATTR_CRS_STACK_SIZE
	.align		4
.L_181:
        /*0088*/ 	.byte	0x04, 0x1e
        /*008a*/ 	.short	(.L_183 - .L_182)
.L_182:
        /*008c*/ 	.word	0x00000000


	//----- nvinfo : EIATTR_CBANK_PARAM_SIZE
	.align		4
.L_183:
        /*0090*/ 	.byte	0x03, 0x19
        /*0092*/ 	.short	0x0028


	//----- nvinfo : EIATTR_PARAM_CBANK
	.align		4
        /*0094*/ 	.byte	0x04, 0x0a
        /*0096*/ 	.short	(.L_185 - .L_184)
	.align		4
.L_184:
        /*0098*/ 	.word	index@(.nv.constant0._Z17layer_norm_kernelPfS_S_S_if)
        /*009c*/ 	.short	0x0380
        /*009e*/ 	.short	0x0028


	//----- nvinfo : EIATTR_SW_WAR
	.align		4
.L_185:
        /*00a0*/ 	.byte	0x04, 0x36
        /*00a2*/ 	.short	(.L_187 - .L_186)
.L_186:
        /*00a4*/ 	.word	0x00000008
.L_187:


//--------------------- .nv.info._Z14softmax_kernelPfS_i --------------------------
	.section	.nv.info._Z14softmax_kernelPfS_i,"",@"SHT_CUDA_INFO"
	.sectionflags	@""
	.align	4


	//----- nvinfo : EIATTR_CUDA_API_VERSION
	.align		4
        /*0000*/ 	.byte	0x04, 0x37
        /*0002*/ 	.short	(.L_189 - .L_188)
.L_188:
        /*0004*/ 	.word	0x00000082


	//----- nvinfo : EIATTR_KPARAM_INFO
	.align		4
.L_189:
        /*0008*/ 	.byte	0x04, 0x17
        /*000a*/ 	.short	(.L_191 - .L_190)
.L_190:
        /*000c*/ 	.word	0x00000000
        /*0010*/ 	.short	0x0002
        /*0012*/ 	.short	0x0010
        /*0014*/ 	.byte	0x00, 0xf0, 0x11, 0x00


	//----- nvinfo : EIATTR_KPARAM_INFO
	.align		4
.L_191:
        /*0018*/ 	.byte	0x04, 0x17
        /*001a*/ 	.short	(.L_193 - .L_192)
.L_192:
        /*001c*/ 	.word	0x00000000
        /*0020*/ 	.short	0x0001
        /*0022*/ 	.short	0x0008
        /*0024*/ 	.byte	0x00, 0xf5, 0x21, 0x00


	//----- nvinfo : EIATTR_KPARAM_INFO
	.align		4
.L_193:
        /*0028*/ 	.byte	0x04, 0x17
        /*002a*/ 	.short	(.L_195 - .L_194)
.L_194:
        /*002c*/ 	.word	0x00000000
        /*0030*/ 	.short	0x0000
        /*0032*/ 	.short	0x0000
        /*0034*/ 	.byte	0x00, 0xf5, 0x21, 0x00


	//----- nvinfo : EIATTR_SPARSE_MMA_MASK
	.align		4
.L_195:
        /*0038*/ 	.byte	0x03, 0x50
        /*003a*/ 	.short	0x0000


	//----- nvinfo : EIATTR_MAXREG_COUNT
	.align		4
        /*003c*/ 	.byte	0x03, 0x1b
        /*003e*/ 	.short	0x00ff


	//----- nvinfo : EIATTR_NUM_BARRIERS
	.align		4
        /*0040*/ 	.byte	0x02, 0x4c
        /*0042*/ 	.byte	0x01
	.zero		1


	//----- nvinfo : EIATTR_MERCURY_ISA_VERSION
	.align		4
        /*0044*/ 	.byte	0x03, 0x5f
        /*0046*/ 	.short	0x0101


	//----- nvinfo : EIATTR_VRC_CTA_INIT_COUNT
	.align		4
        /*0048*/ 	.byte	0x02, 0x4a
	.zero		1
	.zero		1


	//----- nvinfo : EIATTR_EXIT_INSTR_OFFSETS
	.align		4
        /*004c*/ 	.byte	0x04, 0x1c
        /*004e*/ 	.short	(.L_197 - .L_196)


	//   ....[0]....
.L_196:
        /*0050*/ 	.word	0x000005b0


	//   ....[1]....
        /*0054*/ 	.word	0x00000750


	//----- nvinfo : EIATTR_CRS_STACK_SIZE
	.align		4
.L_197:
        /*0058*/ 	.byte	0x04, 0x1e
        /*005a*/ 	.short	(.L_199 - .L_198)
.L_198:
        /*005c*/ 	.word	0x00000000


	//----- nvinfo : EIATTR_CBANK_PARAM_SIZE
	.align		4
.L_199:
        /*0060*/ 	.byte	0x03, 0x19
        /*0062*/ 	.short	0x0014


	//----- nvinfo : EIATTR_PARAM_CBANK
	.align		4
        /*0064*/ 	.byte	0x04, 0x0a
        /*0066*/ 	.short	(.L_201 - .L_200)
	.align		4
.L_200:
        /*0068*/ 	.word	index@(.nv.constant0._Z14softmax_kernelPfS_i)
        /*006c*/ 	.short	0x0380
        /*006e*/ 	.short	0x0014


	//----- nvinfo : EIATTR_SW_WAR
	.align		4
.L_201:
        /*0070*/ 	.byte	0x04, 0x36
        /*0072*/ 	.short	(.L_203 - .L_202)
.L_202:
        /*0074*/ 	.word	0x00000008
.L_203:


//--------------------- .nv.callgraph             --------------------------
	.section	.nv.callgraph,"",@"SHT_CUDA_CALLGRAPH"
	.align	4
	.sectionentsize	8
	.align		4
        /*0000*/ 	.word	0x00000000
	.align		4
        /*0004*/ 	.word	0xffffffff
	.align		4
        /*0008*/ 	.word	0x00000000
	.align		4
        /*000c*/ 	.word	0xfffffffe
	.align		4
        /*0010*/ 	.word	0x00000000
	.align		4
        /*0014*/ 	.word	0xfffffffd
	.align		4
        /*0018*/ 	.word	0x00000000
	.align		4
        /*001c*/ 	.word	0xfffffffc


//--------------------- .text._Z23attention_output_kernelPfS_S_iii --------------------------
	.section	.text._Z23attention_output_kernelPfS_S_iii,"ax",@progbits
	.align	128
        .global         _Z23attention_output_kernelPfS_S_iii
        .type           _Z23attention_output_kernelPfS_S_iii,@function
        .size           _Z23attention_output_kernelPfS_S_iii,(.L_x_70 - _Z23attention_output_kernelPfS_S_iii)
        .other          _Z23attention_output_kernelPfS_S_iii,@"STO_CUDA_ENTRY STV_DEFAULT"
_Z23attention_output_kernelPfS_S_iii:
.text._Z23attention_output_kernelPfS_S_iii:
[----:B------:R-:W-:Y:S01]  /*0000*/  LDC R1, c[0x0][0x37c] ;  /* 0x0000df00ff017b82 */ /* 0x000fe20000000800 */
[----:B------:R-:W0:Y:S07]  /*0010*/  S2R R16, SR_TID.X ;  /* 0x0000000000107919 */ /* 0x000e2e0000002100 */
[----:B------:R-:W0:Y:S08]  /*0020*/  LDC.64 R2, c[0x0][0x398] ;  /* 0x0000e600ff027b82 */ /* 0x000e300000000a00 */
[----:B------:R-:W1:Y:S01]  /*0030*/  S2UR UR4, SR_CTAID.X ;  /* 0x00000000000479c3 */ /* 0x000e620000002500 */
[----:B0-----:R-:W-:-:S04]  /*0040*/  ISETP.GE.AND P0, PT, R16, R3, PT ;  /* 0x000000031000720c */ /* 0x001fc80003f06270 */
[----:B-1----:R-:W-:-:S13]  /*0050*/  ISETP.LE.OR P0, PT, R2, UR4, P0 ;  /* 0x0000000402007c0c */ /* 0x002fda0008703670 */
[----:B------:R-:W-:Y:S05]  /*0060*/  @P0 EXIT ;  /* 0x000000000000094d */ /* 0x000fea0003800000 */
[----:B------:R-:W0:Y:S01]  /*0070*/  LDCU UR5, c[0x0][0x3a0] ;  /* 0x00007400ff0577ac */ /* 0x000e220008000800 */
[C---:B------:R-:W-:Y:S01]  /*0080*/  IADD3 R0, PT, PT, R2.reuse, -0x1, RZ ;  /* 0xffffffff02007810 */ /* 0x040fe20007ffe0ff */
[----:B------:R-:W-:Y:S01]  /*0090*/  HFMA2 R26, -RZ, RZ, 0, 0 ;  /* 0x00000000ff1a7431 */ /* 0x000fe200000001ff */
[----:B------:R-:W-:Y:S01]  /*00a0*/  LOP3.LUT R25, R2, 0x7, RZ, 0xc0, !PT ;  /* 0x0000000702197812 */ /* 0x000fe200078ec0ff */
[----:B------:R-:W1:Y:S01]  /*00b0*/  LDCU.64 UR6, c[0x0][0x358] ;  /* 0x00006b00ff0677ac */ /* 0x000e620008000a00 */
[----:B------:R-:W-:Y:S01]  /*00c0*/  ISETP.GE.U32.AND P1, PT, R0, 0x7, PT ;  /* 0x000000070000780c */ /* 0x000fe20003f26070 */
[----:B------:R-:W-:Y:S01]  /*00d0*/  IMAD R0, R2, UR4, RZ ;  /* 0x0000000402007c24 */ /* 0x000fe2000f8e02ff */
[----:B------:R-:W-:Y:S02]  /*00e0*/  ISETP.NE.AND P0, PT, R25, RZ, PT ;  /* 0x000000ff1900720c */ /* 0x000fe40003f05270 */
[----:B------:R-:W-:Y:S02]  /*00f0*/  MOV R15, RZ ;  /* 0x000000ff000f7202 */ /* 0x000fe40000000f00 */
[----:B0-----:R-:W-:-:S07]  /*0100*/  IADD3 R16, PT, PT, R16, UR5, RZ ;  /* 0x0000000510107c10 */ /* 0x001fce000fffe0ff */
[----:B------:R-:W-:Y:S05]  /*0110*/  @!P1 BRA `(.L_x_0) ;  /* 0x0000000000b49947 */ /* 0x000fea0003800000 */
[----:B------:R-:W-:Y:S02]  /*0120*/  LOP3.LUT R15, R2, 0xfffffff8, RZ, 0xc0, !PT ;  /* 0xfffffff8020f7812 */ /* 0x000fe400078ec0ff */
[----:B------:R-:W-:Y:S02]  /*0130*/  MOV R26, RZ ;  /* 0x000000ff001a7202 */ /* 0x000fe40000000f00 */
[----:B------:R-:W-:Y:S02]  /*0140*/  MOV R17, R0 ;  /* 0x0000000000117202 */ /* 0x000fe40000000f00 */
[----:B------:R-:W-:Y:S02]  /*0150*/  MOV R14, R16 ;  /* 0x00000010000e7202 */ /* 0x000fe40000000f00 */
[----:B------:R-:W-:-:S07]  /*0160*/  IADD3 R18, PT, PT, -R15, RZ, RZ ;  /* 0x000000ff0f127210 */ /* 0x000fce0007ffe1ff */
.L_x_1:
[----:B------:R-:W0:Y:S08]  /*0170*/  LDC.64 R4, c[0x0][0x380] ;  /* 0x0000e000ff047b82 */ /* 0x000e300000000a00 */
[----:B------:R-:W2:Y:S01]  /*0180*/  LDC.64 R20, c[0x0][0x388] ;  /* 0x0000e200ff147b82 */ /* 0x000ea20000000a00 */
[----:B0-----:R-:W-:-:S05]  /*0190*/  IMAD.WIDE R4, R17, 0x4, R4 ;  /* 0x0000000411047825 */ /* 0x001fca00078e0204 */
[----:B-1----:R-:W3:Y:S01]  /*01a0*/  LDG.E R29, desc[UR6][R4.64] ;  /* 0x00000006041d7981 */ /* 0x002ee2000c1e1900 */
[----:B--2---:R-:W-:-:S03]  /*01b0*/  IMAD.WIDE R20, R14, 0x4, R20 ;  /* 0x000000040e147825 */ /* 0x004fc600078e0214 */
[----:B------:R-:W2:Y:S04]  /*01c0*/  LDG.E R22, desc[UR6][R4.64+0x4] ;  /* 0x0000040604167981 */ /* 0x000ea8000c1e1900 */
[----:B------:R0:W3:Y:S04]  /*01d0*/  LDG.E R23, desc[UR6][R20.64] ;  /* 0x0000000614177981 */ /* 0x0000e8000c1e1900 */
[----:B------:R-:W4:Y:S04]  /*01e0*/  LDG.E R27, desc[UR6][R4.64+0x8] ;  /* 0x00000806041b7981 */ /* 0x000f28000c1e1900 */
[----:B------:R-:W5:Y:S01]  /*01f0*/  LDG.E R28, desc[UR6][R4.64+0xc] ;  /* 0x00000c06041c7981 */ /* 0x000f62000c1e1900 */
[----:B0-----:R-:W-:-:S05]  /*0200*/  IMAD.WIDE R20, R3, 0x4, R20 ;  /* 0x0000000403147825 */ /* 0x001fca00078e0214 */
[----:B------:R0:W2:Y:S01]  /*0210*/  LDG.E R19, desc[UR6][R20.64] ;  /* 0x0000000614137981 */ /* 0x0000a2000c1e1900 */
[----:B------:R-:W-:-:S05]  /*0220*/  IMAD.WIDE R6, R3, 0x4, R20 ;  /* 0x0000000403067825 */ /* 0x000fca00078e0214 */
[----:B------:R1:W4:Y:S01]  /*0230*/  LDG.E R24, desc[UR6][R6.64] ;  /* 0x0000000606187981 */ /* 0x000322000c1e1900 */
[----:B------:R-:W-:-:S04]  /*0240*/  IMAD.WIDE R8, R3, 0x4, R6 ;  /* 0x0000000403087825 */ /* 0x000fc800078e0206 */
[C---:B------:R-:W-:Y:S02]  /*0250*/  IMAD.WIDE R10, R3.reuse, 0x4, R8 ;  /* 0x00000004030a7825 */ /* 0x040fe400078e0208 */
[----:B------:R-:W5:Y:S02]  /*0260*/  LDG.E R9, desc[UR6][R8.64] ;  /* 0x0000000608097981 */ /* 0x000f64000c1e1900 */
[C---:B------:R-:W-:Y:S02]  /*0270*/  IMAD.WIDE R12, R3.reuse, 0x4, R10 ;  /* 0x00000004030c7825 */ /* 0x040fe400078e020a */
[----:B------:R-:W5:Y:S02]  /*0280*/  LDG.E R10, desc[UR6][R10.64] ;  /* 0x000000060a0a7981 */ /* 0x000f64000c1e1900 */
[C---:B0-----:R-:W-:Y:S02]  /*0290*/  IMAD.WIDE R20, R3.reuse, 0x4, R12 ;  /* 0x0000000403147825 */ /* 0x041fe400078e020c */
[----:B------:R-:W5:Y:S04]  /*02a0*/  LDG.E R8, desc[UR6][R4.64+0x14] ;  /* 0x0000140604087981 */ /* 0x000f68000c1e1900 */
[----:B------:R-:W5:Y:S01]  /*02b0*/  LDG.E R13, desc[UR6][R12.64] ;  /* 0x000000060c0d7981 */ /* 0x000f62000c1e1900 */
[----:B-1----:R-:W-:-:S03]  /*02c0*/  IMAD.WIDE R6, R3, 0x4, R20 ;  /* 0x0000000403067825 */ /* 0x002fc600078e0214 */
[----:B------:R-:W5:Y:S04]  /*02d0*/  LDG.E R11, desc[UR6][R4.64+0x18] ;  /* 0x00001806040b7981 */ /* 0x000f68000c1e1900 */
[----:B------:R-:W5:Y:S04]  /*02e0*/  LDG.E R7, desc[UR6][R6.64] ;  /* 0x0000000606077981 */ /* 0x000f68000c1e1900 */
[----:B------:R-:W5:Y:S01]  /*02f0*/  LDG.E R12, desc[UR6][R4.64+0x1c] ;  /* 0x00001c06040c7981 */ /* 0x000f62000c1e1900 */
[----:B---3--:R-:W-:-:S03]  /*0300*/  FFMA R23, R29, R23, R26 ;  /* 0x000000171d177223 */ /* 0x008fc6000000001a */
[----:B------:R-:W3:Y:S04]  /*0310*/  LDG.E R29, desc[UR6][R4.64+0x10] ;  /* 0x00001006041d7981 */ /* 0x000ee8000c1e1900 */
[----:B------:R-:W3:Y:S01]  /*0320*/  LDG.E R26, desc[UR6][R20.64] ;  /* 0x00000006141a7981 */ /* 0x000ee2000c1e1900 */
[----:B------:R-:W-:Y:S01]  /*0330*/  IADD3 R18, PT, PT, R18, 0x8, RZ ;  /* 0x0000000812127810 */ /* 0x000fe20007ffe0ff */
[----:B--2---:R-:W-:-:S03]  /*0340*/  FFMA R22, R22, R19, R23 ;  /* 0x0000001316167223 */ /* 0x004fc60000000017 */
[----:B------:R-:W-:Y:S01]  /*0350*/  ISETP.NE.AND P1, PT, R18, RZ, PT ;  /* 0x000000ff1200720c */ /* 0x000fe20003f25270 */
[----:B----4-:R-:W-:-:S04]  /*0360*/  FFMA R27, R27, R24, R22 ;  /* 0x000000181b1b7223 */ /* 0x010fc80000000016 */
[----:B-----5:R-:W-:Y:S01]  /*0370*/  FFMA R28, R28, R9, R27 ;  /* 0x000000091c1c7223 */ /* 0x020fe2000000001b */
[----:B------:R-:W-:Y:S02]  /*0380*/  IADD3 R17, PT, PT, R17, 0x8, RZ ;  /* 0x0000000811117810 */ /* 0x000fe40007ffe0ff */
[----:B------:R-:W-:Y:S01]  /*0390*/  LEA R14, R3, R14, 0x3 ;  /* 0x0000000e030e7211 */ /* 0x000fe200078e18ff */
[----:B---3--:R-:W-:-:S04]  /*03a0*/  FFMA R29, R29, R10, R28 ;  /* 0x0000000a1d1d7223 */ /* 0x008fc8000000001c */
[----:B------:R-:W-:-:S04]  /*03b0*/  FFMA R8, R8, R13, R29 ;  /* 0x0000000d08087223 */ /* 0x000fc8000000001d */
[----:B------:R-:W-:-:S04]  /*03c0*/  FFMA R11, R11, R26, R8 ;  /* 0x0000001a0b0b7223 */ /* 0x000fc80000000008 */
[----:B------:R-:W-:Y:S01]  /*03d0*/  FFMA R26, R12, R7, R11 ;  /* 0x000000070c1a7223 */ /* 0x000fe2000000000b */
[----:B------:R-:W-:Y:S06]  /*03e0*/  @P1 BRA `(.L_x_1) ;  /* 0xfffffffc00601947 */ /* 0x000fec000383ffff */
.L_x_0:
[----:B------:R-:W-:Y:S05]  /*03f0*/  @!P0 BRA `(.L_x_2) ;  /* 0x0000000000d48947 */ /* 0x000fea0003800000 */
[----:B------:R-:W-:Y:S02]  /*0400*/  ISETP.GE.U32.AND P0, PT, R25, 0x4, PT ;  /* 0x000000041900780c */ /* 0x000fe40003f06070 */
[----:B------:R-:W-:-:S04]  /*0410*/  LOP3.LUT R14, R2, 0x3, RZ, 0xc0, !PT ;  /* 0x00000003020e7812 */ /* 0x000fc800078ec0ff */
[----:B------:R-:W-:-:S07]  /*0420*/  ISETP.NE.AND P1, PT, R14, RZ, PT ;  /* 0x000000ff0e00720c */ /* 0x000fce0003f25270 */
[----:B------:R-:W-:Y:S06]  /*0430*/  @!P0 BRA `(.L_x_3) ;  /* 0x0000000000588947 */ /* 0x000fec0003800000 */
[----:B------:R-:W0:Y:S01]  /*0440*/  LDC.64 R8, c[0x0][0x388] ;  /* 0x0000e200ff087b82 */ /* 0x000e220000000a00 */
[----:B------:R-:W-:Y:S01]  /*0450*/  IMAD R11, R15, R3, R16 ;  /* 0x000000030f0b7224 */ /* 0x000fe200078e0210 */
[----:B------:R-:W-:-:S06]  /*0460*/  IADD3 R7, PT, PT, R0, R15, RZ ;  /* 0x0000000f00077210 */ /* 0x000fcc0007ffe0ff */
[----:B------:R-:W2:Y:S01]  /*0470*/  LDC.64 R4, c[0x0][0x380] ;  /* 0x0000e000ff047b82 */ /* 0x000ea20000000a00 */
[----:B0-----:R-:W-:-:S04]  /*0480*/  IMAD.WIDE R8, R11, 0x4, R8 ;  /* 0x000000040b087825 */ /* 0x001fc800078e0208 */
[----:B------:R-:W-:Y:S02]  /*0490*/  IMAD.WIDE R10, R3, 0x4, R8 ;  /* 0x00000004030a7825 */ /* 0x000fe400078e0208 */
[----:B-1----:R-:W3:Y:S02]  /*04a0*/  LDG.E R8, desc[UR6][R8.64] ;  /* 0x0000000608087981 */ /* 0x002ee4000c1e1900 */
[----:B--2---:R-:W-:-:S04]  /*04b0*/  IMAD.WIDE R4, R7, 0x4, R4 ;  /* 0x0000000407047825 */ /* 0x004fc800078e0204 */
[C---:B------:R-:W-:Y:S01]  /*04c0*/  IMAD.WIDE R12, R3.reuse, 0x4, R10 ;  /* 0x00000004030c7825 */ /* 0x040fe200078e020a */
[----:B------:R-:W3:Y:S04]  /*04d0*/  LDG.E R17, desc[UR6][R4.64] ;  /* 0x0000000604117981 */ /* 0x000ee8000c1e1900 */
[----:B------:R-:W2:Y:S01]  /*04e0*/  LDG.E R10, desc[UR6][R10.64] ;  /* 0x000000060a0a7981 */ /* 0x000ea2000c1e1900 */
[----:B------:R-:W-:-:S03]  /*04f0*/  IMAD.WIDE R6, R3, 0x4, R12 ;  /* 0x0000000403067825 */ /* 0x000fc600078e020c */
[----:B------:R-:W2:Y:S04]  /*0500*/  LDG.E R18, desc[UR6][R4.64+0x4] ;  /* 0x0000040604127981 */ /* 0x000ea8000c1e1900 */
[----:B------:R-:W4:Y:S04]  /*0510*/  LDG.E R19, desc[UR6][R12.64] ;  /* 0x000000060c137981 */ /* 0x000f28000c1e1900 */
[----:B------:R-:W4:Y:S04]  /*0520*/  LDG.E R20, desc[UR6][R4.64+0x8] ;  /* 0x0000080604147981 */ /* 0x000f28000c1e1900 */
[----:B------:R-:W5:Y:S04]  /*0530*/  LDG.E R22, desc[UR6][R4.64+0xc] ;  /* 0x00000c0604167981 */ /* 0x000f68000c1e1900 */
[----:B------:R-:W5:Y:S01]  /*0540*/  LDG.E R6, desc[UR6][R6.64] ;  /* 0x0000000606067981 */ /* 0x000f62000c1e1900 */
[----:B------:R-:W-:Y:S01]  /*0550*/  IADD3 R15, PT, PT, R15, 0x4, RZ ;  /* 0x000000040f0f7810 */ /* 0x000fe20007ffe0ff */
[----:B---3--:R-:W-:-:S04]  /*0560*/  FFMA R17, R17, R8, R26 ;  /* 0x0000000811117223 */ /* 0x008fc8000000001a */
[----:B--2---:R-:W-:-:S04]  /*0570*/  FFMA R17, R18, R10, R17 ;  /* 0x0000000a12117223 */ /* 0x004fc80000000011 */
[----:B----4-:R-:W-:-:S04]  /*0580*/  FFMA R17, R20, R19, R17 ;  /* 0x0000001314117223 */ /* 0x010fc80000000011 */
[----:B-----5:R-:W-:-:S07]  /*0590*/  FFMA R26, R22, R6, R17 ;  /* 0x00000006161a7223 */ /* 0x020fce0000000011 */
.L_x_3:
[----:B------:R-:W-:Y:S05]  /*05a0*/  @!P1 BRA `(.L_x_2) ;  /* 0x0000000000689947 */ /* 0x000fea0003800000 */
[----:B------:R-:W0:Y:S01]  /*05b0*/  LDC.64 R10, c[0x0][0x388] ;  /* 0x0000e200ff0a7b82 */ /* 0x000e220000000a00 */
[----:B------:R-:W-:Y:S02]  /*05c0*/  ISETP.NE.AND P0, PT, R14, 0x1, PT ;  /* 0x000000010e00780c */ /* 0x000fe40003f05270 */
[----:B------:R-:W-:-:S04]  /*05d0*/  LOP3.LUT R2, R2, 0x1, RZ, 0xc0, !PT ;  /* 0x0000000102027812 */ /* 0x000fc800078ec0ff */
[----:B------:R-:W-:Y:S01]  /*05e0*/  ISETP.NE.U32.AND P1, PT, R2, 0x1, PT ;  /* 0x000000010200780c */ /* 0x000fe20003f25070 */
[----:B------:R-:W2:Y:S06]  /*05f0*/  LDC.64 R8, c[0x0][0x380] ;  /* 0x0000e000ff087b82 */ /* 0x000eac0000000a00 */
[C---:B------:R-:W-:Y:S01]  /*0600*/  @P0 IMAD R17, R15.reuse, R3, R16 ;  /* 0x000000030f110224 */ /* 0x040fe200078e0210 */
[----:B------:R-:W-:Y:S01]  /*0610*/  @P0 IADD3 R13, PT, PT, R0, R15, RZ ;  /* 0x0000000f000d0210 */ /* 0x000fe20007ffe0ff */
[----:B------:R-:W3:Y:S01]  /*0620*/  LDC.64 R6, c[0x0][0x380] ;  /* 0x0000e000ff067b82 */ /* 0x000ee20000000a00 */
[----:B------:R-:W-:-:S07]  /*0630*/  @P0 IADD3 R15, PT, PT, R15, 0x2, RZ ;  /* 0x000000020f0f0810 */ /* 0x000fce0007ffe0ff */
[----:B------:R-:W4:Y:S01]  /*0640*/  LDC.64 R4, c[0x0][0x388] ;  /* 0x0000e200ff047b82 */ /* 0x000f220000000a00 */
[----:B0-----:R-:W-:Y:S01]  /*0650*/  @P0 IMAD.WIDE R10, R17, 0x4, R10 ;  /* 0x00000004110a0825 */ /* 0x001fe200078e020a */
[----:B------:R-:W-:-:S03]  /*0660*/  @!P1 IADD3 R17, PT, PT, R0, R15, RZ ;  /* 0x0000000f00119210 */ /* 0x000fc60007ffe0ff */
[----:B------:R-:W-:Y:S01]  /*0670*/  @!P1 IMAD R15, R15, R3, R16 ;  /* 0x000000030f0f9224 */ /* 0x000fe200078e0210 */
[----:B-1----:R-:W5:Y:S01]  /*0680*/  @P0 LDG.E R0, desc[UR6][R10.64] ;  /* 0x000000060a000981 */ /* 0x002f62000c1e1900 */
[----:B--2---:R-:W-:-:S04]  /*0690*/  @P0 IMAD.WIDE R8, R13, 0x4, R8 ;  /* 0x000000040d080825 */ /* 0x004fc800078e0208 */
[----:B------:R-:W-:Y:S01]  /*06a0*/  @P0 IMAD.WIDE R12, R3, 0x4, R10 ;  /* 0x00000004030c0825 */ /* 0x000fe200078e020a */
[----:B------:R-:W5:Y:S03]  /*06b0*/  @P0 LDG.E R19, desc[UR6][R8.64] ;  /* 0x0000000608130981 */ /* 0x000f66000c1e1900 */
[----:B---3--:R-:W-:Y:S01]  /*06c0*/  @!P1 IMAD.WIDE R6, R17, 0x4, R6 ;  /* 0x0000000411069825 */ /* 0x008fe200078e0206 */
[----:B------:R-:W2:Y:S04]  /*06d0*/  @P0 LDG.E R21, desc[UR6][R8.64+0x4] ;  /* 0x0000040608150981 */ /* 0x000ea8000c1e1900 */
[----:B------:R-:W2:Y:S01]  /*06e0*/  @P0 LDG.E R12, desc[UR6][R12.64] ;  /* 0x000000060c0c0981 */ /* 0x000ea2000c1e1900 */
[----:B----4-:R-:W-:-:S03]  /*06f0*/  @!P1 IMAD.WIDE R4, R15, 0x4, R4 ;  /* 0x000000040f049825 */ /* 0x010fc600078e0204 */
[----:B------:R-:W3:Y:S04]  /*0700*/  @!P1 LDG.E R7, desc[UR6][R6.64] ;  /* 0x0000000606079981 */ /* 0x000ee8000c1e1900 */
[----:B------:R-:W3:Y:S01]  /*0710*/  @!P1 LDG.E R4, desc[UR6][R4.64] ;  /* 0x0000000604049981 */ /* 0x000ee2000c1e1900 */
[----:B-----5:R-:W-:-:S04]  /*0720*/  @P0 FFMA R0, R19, R0, R26 ;  /* 0x0000000013000223 */ /* 0x020fc8000000001a */
[----:B--2---:R-:W-:-:S04]  /*0730*/  @P0 FFMA R26, R21, R12, R0 ;  /* 0x0000000c151a0223 */ /* 0x004fc80000000000 */
[----:B---3--:R-:W-:-:S07]  /*0740*/  @!P1 FFMA R26, R7, R4, R26 ;  /* 0x00000004071a9223 */ /* 0x008fce000000001a */
.L_x_2:
[----:B------:R-:W0:Y:S01]  /*0750*/  LDC.64 R4, c[0x0][0x390] ;  /* 0x0000e400ff047b82 */ /* 0x000e220000000a00 */
[----:B------:R-:W-:-:S04]  /*0760*/  IMAD R3, R3, UR4, R16 ;  /* 0x0000000403037c24 */ /* 0x000fc8000f8e0210 */
[----:B0-----:R-:W-:-:S05]  /*0770*/  IMAD.WIDE R2, R3, 0x4, R4 ;  /* 0x0000000403027825 */ /* 0x001fca00078e0204 */
[----:B-1----:R-:W-:Y:S01]  /*0780*/  STG.E desc[UR6][R2.64], R26 ;  /* 0x0000001a02007986 */ /* 0x002fe2000c101906 */
[----:B------:R-:W-:Y:S05]  /*0790*/  EXIT ;  /* 0x000000000000794d */ /* 0x000fea0003800000 */
.L_x_4:
[----:B------:R-:W-:-:S00]  /*07a0*/  BRA `(.L_x_4) ;  /* 0xfffffffc00fc7947 */ /* 0x000fc0000383ffff */
[----:B------:R-:W-:-:S00]  /*07b0*/  NOP ;  /* 0x0000000000007918 */ /* 0x000fc00000000000 */
        /* <DEDUP_REMOVED lines=12> */
.L_x_70:


//--------------------- .text._Z23attention_scores_kernelPfS_S_iifi --------------------------
	.section	.text._Z23attention_scores_kernelPfS_S_iifi,"ax",@progbits
	.align	128
        .global         _Z23attention_scores_kernelPfS_S_iifi
        .type           _Z23attention_scores_kernelPfS_S_iifi,@function
        .size           _Z23attention_scores_kernelPfS_S_iifi,(.L_x_71 - _Z23attention_scores_kernelPfS_S_iifi)
        .other          _Z23attention_scores_kernelPfS_S_iifi,@"STO_CUDA_ENTRY STV_DEFAULT"
_Z23attention_scores_kernelPfS_S_iifi:
.text._Z23attention_scores_kernelPfS_S_iifi:
[----:B------:R-:W-:Y:S01]  /*0000*/  LDC R1, c[0x0][0x37c] ;  /* 0x0000df00ff017b82 */ /* 0x000fe20000000800 */
[----:B------:R-:W0:Y:S07]  /*0010*/  S2R R0, SR_TID.X ;  /* 0x0000000000007919 */ /* 0x000e2e0000002100 */
[----:B------:R-:W0:Y:S08]  /*0020*/  S2UR UR6, SR_CTAID.X ;  /* 0x00000000000679c3 */ /* 0x000e300000002500 */
[----:B------:R-:W1:Y:S01]  /*0030*/  LDC R7, c[0x0][0x398] ;  /* 0x0000e600ff077b82 */ /* 0x000e620000000800 */
[----:B0-----:R-:W-:-:S04]  /*0040*/  VIMNMX R2, PT, PT, R0, UR6, !PT ;  /* 0x0000000600027c48 */ /* 0x001fc8000ffe0100 */
[----:B-1----:R-:W-:-:S13]  /*0050*/  ISETP.GE.AND P0, PT, R2, R7, PT ;  /* 0x000000070200720c */ /* 0x002fda0003f06270 */
[----:B------:R-:W-:Y:S05]  /*0060*/  @P0 EXIT ;  /* 0x000000000000094d */ /* 0x000fea0003800000 */
[----:B------:R-:W0:Y:S01]  /*0070*/  LDC R9, c[0x0][0x39c] ;  /* 0x0000e700ff097b82 */ /* 0x000e220000000800 */
[----:B------:R-:W1:Y:S01]  /*0080*/  LDCU.64 UR8, c[0x0][0x358] ;  /* 0x00006b00ff0877ac */ /* 0x000e620008000a00 */
[----:B------:R-:W-:Y:S01]  /*0090*/  HFMA2 R15, -RZ, RZ, 0, 0 ;  /* 0x00000000ff0f7431 */ /* 0x000fe200000001ff */
[----:B0-----:R-:W-:-:S13]  /*00a0*/  ISETP.GE.AND P0, PT, R9, 0x1, PT ;  /* 0x000000010900780c */ /* 0x001fda0003f06270 */
[----:B-1----:R-:W-:Y:S05]  /*00b0*/  @!P0 BRA `(.L_x_5) ;  /* 0x0000000800608947 */ /* 0x002fea0003800000 */
[----:B------:R-:W0:Y:S01]  /*00c0*/  LDC R6, c[0x0][0x3a4] ;  /* 0x0000e900ff067b82 */ /* 0x000e220000000800 */
[C---:B------:R-:W-:Y:S02]  /*00d0*/  ISETP.GE.U32.AND P1, PT, R9.reuse, 0x10, PT ;  /* 0x000000100900780c */ /* 0x040fe40003f26070 */
[----:B------:R-:W-:Y:S02]  /*00e0*/  LOP3.LUT R21, R9, 0xf, RZ, 0xc0, !PT ;  /* 0x0000000f09157812 */ /* 0x000fe400078ec0ff */
[----:B------:R-:W-:Y:S02]  /*00f0*/  MOV R15, RZ ;  /* 0x000000ff000f7202 */ /* 0x000fe40000000f00 */
[----:B------:R-:W-:Y:S02]  /*0100*/  ISETP.NE.AND P0, PT, R21, RZ, PT ;  /* 0x000000ff1500720c */ /* 0x000fe40003f05270 */
[----:B------:R-:W-:Y:S01]  /*0110*/  MOV R11, RZ ;  /* 0x000000ff000b7202 */ /* 0x000fe20000000f00 */
[----:B0-----:R-:W-:-:S02]  /*0120*/  IMAD R8, R9, UR6, R6 ;  /* 0x0000000609087c24 */ /* 0x001fc4000f8e0206 */
[----:B------:R-:W-:Y:S02]  /*0130*/  IMAD R10, R0, R9, R6 ;  /* 0x00000009000a7224 */ /* 0x000fe400078e0206 */
[----:B------:R-:W-:Y:S06]  /*0140*/  @!P1 BRA `(.L_x_6) ;  /* 0x0000000400089947 */ /* 0x000fec0003800000 */
[----:B------:R-:W0:Y:S01]  /*0150*/  LDCU.64 UR4, c[0x0][0x380] ;  /* 0x00007000ff0477ac */ /* 0x000e220008000a00 */
[----:B------:R-:W-:Y:S02]  /*0160*/  LOP3.LUT R11, R9, 0x7ffffff0, RZ, 0xc0, !PT ;  /* 0x7ffffff0090b7812 */ /* 0x000fe400078ec0ff */
[----:B------:R-:W-:Y:S02]  /*0170*/  MOV R15, RZ ;  /* 0x000000ff000f7202 */ /* 0x000fe40000000f00 */
[----:B------:R-:W-:Y:S02]  /*0180*/  MOV R12, R8 ;  /* 0x00000008000c7202 */ /* 0x000fe40000000f00 */
[----:B------:R-:W-:Y:S02]  /*0190*/  MOV R14, R10 ;  /* 0x0000000a000e7202 */ /* 0x000fe40000000f00 */
[----:B------:R-:W-:Y:S01]  /*01a0*/  IADD3 R13, PT, PT, -R11, RZ, RZ ;  /* 0x000000ff0b0d7210 */ /* 0x000fe20007ffe1ff */
[----:B0-----:R-:W-:-:S04]  /*01b0*/  UIADD3 UR4, UP0, UPT, UR4, 0x20, URZ ;  /* 0x0000002004047890 */ /* 0x001fc8000ff1e0ff */
[----:B------:R-:W-:-:S12]  /*01c0*/  UIADD3.X UR5, UPT, UPT, URZ, UR5, URZ, UP0, !UPT ;  /* 0x00000005ff057290 */ /* 0x000fd800087fe4ff */
.L_x_7:
[----:B------:R-:W0:Y:S01]  /*01d0*/  LDC.64 R2, c[0x0][0x388] ;  /* 0x0000e200ff027b82 */ /* 0x000e220000000a00 */
[----:B------:R-:W-:Y:S02]  /*01e0*/  MOV R4, UR4 ;  /* 0x0000000400047c02 */ /* 0x000fe40008000f00 */
[----:B------:R-:W-:-:S03]  /*01f0*/  MOV R5, UR5 ;  /* 0x0000000500057c02 */ /* 0x000fc60008000f00 */
[----:B------:R-:W-:-:S05]  /*0200*/  IMAD.WIDE R4, R12, 0x4, R4 ;  /* 0x000000040c047825 */ /* 0x000fca00078e0204 */
[----:B------:R-:W2:Y:S04]  /*0210*/  LDG.E R16, desc[UR8][R4.64+-0x20] ;  /* 0xffffe00804107981 */ /* 0x000ea8000c1e1900 */
[----:B------:R-:W3:Y:S04]  /*0220*/  LDG.E R25, desc[UR8][R4.64+-0x1c] ;  /* 0xffffe40804197981 */ /* 0x000ee8000c1e1900 */
[----:B------:R-:W4:Y:S01]  /*0230*/  LDG.E R23, desc[UR8][R4.64+-0x18] ;  /* 0xffffe80804177981 */ /* 0x000f22000c1e1900 */
[----:B0-----:R-:W-:-:S03]  /*0240*/  IMAD.WIDE R2, R14, 0x4, R2 ;  /* 0x000000040e027825 */ /* 0x001fc600078e0202 */
[----:B------:R-:W5:Y:S04]  /*0250*/  LDG.E R20, desc[UR8][R4.64+-0x14] ;  /* 0xffffec0804147981 */ /* 0x000f68000c1e1900 */
[----:B------:R-:W2:Y:S04]  /*0260*/  LDG.E R24, desc[UR8][R2.64] ;  /* 0x0000000802187981 */ /* 0x000ea8000c1e1900 */
[----:B------:R-:W3:Y:S04]  /*0270*/  LDG.E R26, desc[UR8][R2.64+0x4] ;  /* 0x00000408021a7981 */ /* 0x000ee8000c1e1900 */
[----:B------:R-:W4:Y:S04]  /*0280*/  LDG.E R22, desc[UR8][R2.64+0x8] ;  /* 0x0000080802167981 */ /* 0x000f28000c1e1900 */
[----:B------:R-:W5:Y:S04]  /*0290*/  LDG.E R19, desc[UR8][R2.64+0xc] ;  /* 0x00000c0802137981 */ /* 0x000f68000c1e1900 */
[----:B------:R-:W5:Y:S04]  /*02a0*/  LDG.E R17, desc[UR8][R2.64+0x10] ;  /* 0x0000100802117981 */ /* 0x000f68000c1e1900 */
[----:B------:R-:W5:Y:S04]  /*02b0*/  LDG.E R18, desc[UR8][R4.64+-0x10] ;  /* 0xfffff00804127981 */ /* 0x000f68000c1e1900 */
[----:B------:R-:W5:Y:S01]  /*02c0*/  LDG.E R28, desc[UR8][R2.64+0x3c] ;  /* 0x00003c08021c7981 */ /* 0x000f62000c1e1900 */
[----:B--2---:R-:W-:-:S03]  /*02d0*/  FFMA R16, R16, R24, R15 ;  /* 0x0000001810107223 */ /* 0x004fc6000000000f */
[----:B------:R-:W2:Y:S01]  /*02e0*/  LDG.E R15, desc[UR8][R4.64+-0xc] ;  /* 0xfffff408040f7981 */ /* 0x000ea2000c1e1900 */
[----:B---3--:R-:W-:-:S03]  /*02f0*/  FFMA R26, R25, R26, R16 ;  /* 0x0000001a191a7223 */ /* 0x008fc60000000010 */
[----:B------:R-:W2:Y:S01]  /*0300*/  LDG.E R16, desc[UR8][R2.64+0x14] ;  /* 0x0000140802107981 */ /* 0x000ea2000c1e1900 */
[----:B----4-:R-:W-:-:S03]  /*0310*/  FFMA R25, R23, R22, R26 ;  /* 0x0000001617197223 */ /* 0x010fc6000000001a */
[----:B------:R-:W3:Y:S01]  /*0320*/  LDG.E R22, desc[UR8][R2.64+0x18] ;  /* 0x0000180802167981 */ /* 0x000ee2000c1e1900 */
[----:B-----5:R-:W-:-:S03]  /*0330*/  FFMA R25, R20, R19, R25 ;  /* 0x0000001314197223 */ /* 0x020fc60000000019 */
[----:B------:R-:W3:Y:S04]  /*0340*/  LDG.E R23, desc[UR8][R4.64+-0x8] ;  /* 0xfffff80804177981 */ /* 0x000ee8000c1e1900 */
[----:B------:R-:W4:Y:S04]  /*0350*/  LDG.E R19, desc[UR8][R2.64+0x1c] ;  /* 0x00001c0802137981 */ /* 0x000f28000c1e1900 */
[----:B------:R-:W4:Y:S01]  /*0360*/  LDG.E R20, desc[UR8][R4.64+-0x4] ;  /* 0xfffffc0804147981 */ /* 0x000f22000c1e1900 */
[----:B------:R-:W-:-:S03]  /*0370*/  FFMA R26, R18, R17, R25 ;  /* 0x00000011121a7223 */ /* 0x000fc60000000019 */
[----:B------:R-:W5:Y:S04]  /*0380*/  LDG.E R24, desc[UR8][R2.64+0x20] ;  /* 0x0000200802187981 */ /* 0x000f68000c1e1900 */
[----:B------:R-:W5:Y:S04]  /*0390*/  LDG.E R25, desc[UR8][R4.64] ;  /* 0x0000000804197981 */ /* 0x000f68000c1e1900 */
[----:B------:R-:W5:Y:S04]  /*03a0*/  LDG.E R18, desc[UR8][R2.64+0x24] ;  /* 0x0000240802127981 */ /* 0x000f68000c1e1900 */
[----:B------:R-:W5:Y:S01]  /*03b0*/  LDG.E R17, desc[UR8][R4.64+0x4] ;  /* 0x0000040804117981 */ /* 0x000f62000c1e1900 */
[----:B--2---:R-:W-:-:S03]  /*03c0*/  FFMA R16, R15, R16, R26 ;  /* 0x000000100f107223 */ /* 0x004fc6000000001a */
[----:B------:R-:W2:Y:S04]  /*03d0*/  LDG.E R15, desc[UR8][R2.64+0x28] ;  /* 0x00002808020f7981 */ /* 0x000ea8000c1e1900 */
[----:B------:R-:W2:Y:S01]  /*03e0*/  LDG.E R26, desc[UR8][R4.64+0x1c] ;  /* 0x00001c08041a7981 */ /* 0x000ea2000c1e1900 */
[----:B---3--:R-:W-:-:S03]  /*03f0*/  FFMA R23, R23, R22, R16 ;  /* 0x0000001617177223 */ /* 0x008fc60000000010 */
[----:B------:R-:W2:Y:S01]  /*0400*/  LDG.E R16, desc[UR8][R4.64+0x8] ;  /* 0x0000080804107981 */ /* 0x000ea2000c1e1900 */
[----:B----4-:R-:W-:-:S03]  /*0410*/  FFMA R22, R20, R19, R23 ;  /* 0x0000001314167223 */ /* 0x010fc60000000017 */
[----:B------:R-:W3:Y:S04]  /*0420*/  LDG.E R20, desc[UR8][R2.64+0x2c] ;  /* 0x00002c0802147981 */ /* 0x000ee8000c1e1900 */
[----:B------:R-:W3:Y:S01]  /*0430*/  LDG.E R19, desc[UR8][R4.64+0xc] ;  /* 0x00000c0804137981 */ /* 0x000ee2000c1e1900 */
[----:B-----5:R-:W-:-:S03]  /*0440*/  FFMA R24, R25, R24, R22 ;  /* 0x0000001819187223 */ /* 0x020fc60000000016 */
[----:B------:R-:W4:Y:S04]  /*0450*/  LDG.E R23, desc[UR8][R2.64+0x30] ;  /* 0x0000300802177981 */ /* 0x000f28000c1e1900 */
[----:B------:R-:W4:Y:S01]  /*0460*/  LDG.E R22, desc[UR8][R4.64+0x10] ;  /* 0x0000100804167981 */ /* 0x000f22000c1e1900 */
[----:B------:R-:W-:-:S03]  /*0470*/  FFMA R27, R17, R18, R24 ;  /* 0x00000012111b7223 */ /* 0x000fc60000000018 */
[----:B------:R-:W5:Y:S04]  /*0480*/  LDG.E R25, desc[UR8][R2.64+0x34] ;  /* 0x0000340802197981 */ /* 0x000f68000c1e1900 */
[----:B------:R-:W5:Y:S04]  /*0490*/  LDG.E R24, desc[UR8][R4.64+0x14] ;  /* 0x0000140804187981 */ /* 0x000f68000c1e1900 */
[----:B------:R-:W5:Y:S04]  /*04a0*/  LDG.E R18, desc[UR8][R2.64+0x38] ;  /* 0x0000380802127981 */ /* 0x000f68000c1e1900 */
[----:B------:R-:W5:Y:S01]  /*04b0*/  LDG.E R17, desc[UR8][R4.64+0x18] ;  /* 0x0000180804117981 */ /* 0x000f62000c1e1900 */
[----:B------:R-:W-:-:S04]  /*04c0*/  IADD3 R13, PT, PT, R13, 0x10, RZ ;  /* 0x000000100d0d7810 */ /* 0x000fc80007ffe0ff */
[----:B------:R-:W-:Y:S02]  /*04d0*/  ISETP.NE.AND P1, PT, R13, RZ, PT ;  /* 0x000000ff0d00720c */ /* 0x000fe40003f25270 */
[----:B------:R-:W-:Y:S02]  /*04e0*/  IADD3 R14, PT, PT, R14, 0x10, RZ ;  /* 0x000000100e0e7810 */ /* 0x000fe40007ffe0ff */
[----:B------:R-:W-:Y:S01]  /*04f0*/  IADD3 R12, PT, PT, R12, 0x10, RZ ;  /* 0x000000100c0c7810 */ /* 0x000fe20007ffe0ff */
[----:B--2---:R-:W-:-:S04]  /*0500*/  FFMA R16, R16, R15, R27 ;  /* 0x0000000f10107223 */ /* 0x004fc8000000001b */
[----:B---3--:R-:W-:-:S04]  /*0510*/  FFMA R19, R19, R20, R16 ;  /* 0x0000001413137223 */ /* 0x008fc80000000010 */
[----:B----4-:R-:W-:-:S04]  /*0520*/  FFMA R19, R22, R23, R19 ;  /* 0x0000001716137223 */ /* 0x010fc80000000013 */
[----:B-----5:R-:W-:-:S04]  /*0530*/  FFMA R24, R24, R25, R19 ;  /* 0x0000001918187223 */ /* 0x020fc80000000013 */
[----:B------:R-:W-:-:S04]  /*0540*/  FFMA R17, R17, R18, R24 ;  /* 0x0000001211117223 */ /* 0x000fc80000000018 */
[----:B------:R-:W-:Y:S01]  /*0550*/  FFMA R15, R26, R28, R17 ;  /* 0x0000001c1a0f7223 */ /* 0x000fe20000000011 */
[----:B------:R-:W-:Y:S06]  /*0560*/  @P1 BRA `(.L_x_7) ;  /* 0xfffffffc00181947 */ /* 0x000fec000383ffff */
.L_x_6:
[----:B------:R-:W-:Y:S05]  /*0570*/  @!P0 BRA `(.L_x_5) ;  /* 0x0000000400308947 */ /* 0x000fea0003800000 */
[----:B------:R-:W-:Y:S02]  /*0580*/  ISETP.GE.U32.AND P0, PT, R21, 0x8, PT ;  /* 0x000000081500780c */ /* 0x000fe40003f06070 */
[----:B------:R-:W-:-:S04]  /*0590*/  LOP3.LUT R26, R9, 0x7, RZ, 0xc0, !PT ;  /* 0x00000007091a7812 */ /* 0x000fc800078ec0ff */
[----:B------:R-:W-:-:S07]  /*05a0*/  ISETP.NE.AND P1, PT, R26, RZ, PT ;  /* 0x000000ff1a00720c */ /* 0x000fce0003f25270 */
[----:B------:R-:W-:Y:S06]  /*05b0*/  @!P0 BRA `(.L_x_8) ;  /* 0x00000000007c8947 */ /* 0x000fec0003800000 */
[----:B------:R-:W0:Y:S01]  /*05c0*/  LDC.64 R2, c[0x0][0x380] ;  /* 0x0000e000ff027b82 */ /* 0x000e220000000a00 */
[-C--:B------:R-:W-:Y:S02]  /*05d0*/  IADD3 R13, PT, PT, R8, R11.reuse, RZ ;  /* 0x0000000b080d7210 */ /* 0x080fe40007ffe0ff */
[----:B------:R-:W-:-:S05]  /*05e0*/  IADD3 R17, PT, PT, R10, R11, RZ ;  /* 0x0000000b0a117210 */ /* 0x000fca0007ffe0ff */
[----:B------:R-:W1:Y:S01]  /*05f0*/  LDC.64 R4, c[0x0][0x388] ;  /* 0x0000e200ff047b82 */ /* 0x000e620000000a00 */
[----:B0-----:R-:W-:-:S05]  /*0600*/  IMAD.WIDE R2, R13, 0x4, R2 ;  /* 0x000000040d027825 */ /* 0x001fca00078e0202 */
[----:B------:R-:W2:Y:S01]  /*0610*/  LDG.E R28, desc[UR8][R2.64] ;  /* 0x00000008021c7981 */ /* 0x000ea2000c1e1900 */
[----:B-1----:R-:W-:-:S03]  /*0620*/  IMAD.WIDE R4, R17, 0x4, R4 ;  /* 0x0000000411047825 */ /* 0x002fc600078e0204 */
[----:B------:R-:W3:Y:S04]  /*0630*/  LDG.E R20, desc[UR8][R2.64+0x4] ;  /* 0x0000040802147981 */ /* 0x000ee8000c1e1900 */
[----:B------:R-:W2:Y:S04]  /*0640*/  LDG.E R29, desc[UR8][R4.64] ;  /* 0x00000008041d7981 */ /* 0x000ea8000c1e1900 */
[----:B------:R-:W3:Y:S04]  /*0650*/  LDG.E R23, desc[UR8][R4.64+0x4] ;  /* 0x0000040804177981 */ /* 0x000ee8000c1e1900 */
[----:B------:R-:W4:Y:S04]  /*0660*/  LDG.E R18, desc[UR8][R2.64+0x8] ;  /* 0x0000080802127981 */ /* 0x000f28000c1e1900 */
[----:B------:R-:W4:Y:S04]  /*0670*/  LDG.E R21, desc[UR8][R4.64+0x8] ;  /* 0x0000080804157981 */ /* 0x000f28000c1e1900 */
[----:B------:R-:W5:Y:S04]  /*0680*/  LDG.E R16, desc[UR8][R2.64+0xc] ;  /* 0x00000c0802107981 */ /* 0x000f68000c1e1900 */
        /* <DEDUP_REMOVED lines=8> */
[----:B------:R-:W5:Y:S01]  /*0710*/  LDG.E R27, desc[UR8][R4.64+0x1c] ;  /* 0x00001c08041b7981 */ /* 0x000f62000c1e1900 */
[----:B------:R-:W-:Y:S01]  /*0720*/  IADD3 R11, PT, PT, R11, 0x8, RZ ;  /* 0x000000080b0b7810 */ /* 0x000fe20007ffe0ff */
[----:B--2---:R-:W-:-:S04]  /*0730*/  FFMA R29, R28, R29, R15 ;  /* 0x0000001d1c1d7223 */ /* 0x004fc8000000000f */
[----:B---3--:R-:W-:-:S04]  /*0740*/  FFMA R23, R20, R23, R29 ;  /* 0x0000001714177223 */ /* 0x008fc8000000001d */
[----:B----4-:R-:W-:-:S04]  /*0750*/  FFMA R21, R18, R21, R23 ;  /* 0x0000001512157223 */ /* 0x010fc80000000017 */
[----:B-----5:R-:W-:-:S04]  /*0760*/  FFMA R19, R16, R19, R21 ;  /* 0x0000001310137223 */ /* 0x020fc80000000015 */
[----:B------:R-:W-:-:S04]  /*0770*/  FFMA R14, R14, R17, R19 ;  /* 0x000000110e0e7223 */ /* 0x000fc80000000013 */
[----:B------:R-:W-:-:S04]  /*0780*/  FFMA R13, R13, R24, R14 ;  /* 0x000000180d0d7223 */ /* 0x000fc8000000000e */
[----:B------:R-:W-:-:S04]  /*0790*/  FFMA R13, R12, R25, R13 ;  /* 0x000000190c0d7223 */ /* 0x000fc8000000000d */
[----:B------:R-:W-:-:S07]  /*07a0*/  FFMA R15, R22, R27, R13 ;  /* 0x0000001b160f7223 */ /* 0x000fce000000000d */
.L_x_8:
        /* <DEDUP_REMOVED lines=18> */
[----:B------:R-:W5:Y:S01]  /*08d0*/  LDG.E R18, desc[UR8][R4.64+0xc] ;  /* 0x00000c0804127981 */ /* 0x000f62000c1e1900 */
[----:B------:R-:W-:Y:S01]  /*08e0*/  IADD3 R11, PT, PT, R11, 0x4, RZ ;  /* 0x000000040b0b7810 */ /* 0x000fe20007ffe0ff */
[----:B--2---:R-:W-:-:S04]  /*08f0*/  FFMA R8, R8, R10, R15 ;  /* 0x0000000a08087223 */ /* 0x004fc8000000000f */
[----:B---3--:R-:W-:-:S04]  /*0900*/  FFMA R8, R13, R14, R8 ;  /* 0x0000000e0d087223 */ /* 0x008fc80000000008 */
[----:B----4-:R-:W-:-:S04]  /*0910*/  FFMA R8, R17, R16, R8 ;  /* 0x0000001011087223 */ /* 0x010fc80000000008 */
[----:B-----5:R-:W-:-:S07]  /*0920*/  FFMA R15, R19, R18, R8 ;  /* 0x00000012130f7223 */ /* 0x020fce0000000008 */
.L_x_9:
[----:B------:R-:W-:Y:S05]  /*0930*/  @!P1 BRA `(.L_x_5) ;  /* 0x0000000000409947 */ /* 0x000fea0003800000 */
[----:B------:R-:W0:Y:S01]  /*0940*/  LDC.64 R4, c[0x0][0x380] ;  /* 0x0000e000ff047b82 */ /* 0x000e220000000a00 */
[----:B------:R-:W-:Y:S02]  /*0950*/  IADD3 R6, PT, PT, R11, R6, RZ ;  /* 0x000000060b067210 */ /* 0x000fe40007ffe0ff */
[----:B------:R-:W-:-:S03]  /*0960*/  IADD3 R12, PT, PT, -R12, RZ, RZ ;  /* 0x000000ff0c0c7210 */ /* 0x000fc60007ffe1ff */
[--C-:B------:R-:W-:Y:S02]  /*0970*/  IMAD R13, R0, R9, R6.reuse ;  /* 0x00000009000d7224 */ /* 0x100fe400078e0206 */
[----:B------:R-:W1:Y:S01]  /*0980*/  LDC.64 R2, c[0x0][0x388] ;  /* 0x0000e200ff027b82 */ /* 0x000e620000000a00 */
[----:B------:R-:W-:-:S07]  /*0990*/  IMAD R17, R9, UR6, R6 ;  /* 0x0000000609117c24 */ /* 0x000fce000f8e0206 */
.L_x_10:
[----:B-1----:R-:W-:-:S04]  /*09a0*/  IMAD.WIDE R8, R13, 0x4, R2 ;  /* 0x000000040d087825 */ /* 0x002fc800078e0202 */
[----:B0-----:R-:W-:Y:S02]  /*09b0*/  IMAD.WIDE R10, R17, 0x4, R4 ;  /* 0x00000004110a7825 */ /* 0x001fe400078e0204 */
[----:B------:R-:W2:Y:S04]  /*09c0*/  LDG.E R8, desc[UR8][R8.64] ;  /* 0x0000000808087981 */ /* 0x000ea8000c1e1900 */
[----:B------:R-:W2:Y:S01]  /*09d0*/  LDG.E R10, desc[UR8][R10.64] ;  /* 0x000000080a0a7981 */ /* 0x000ea2000c1e1900 */
[----:B------:R-:W-:Y:S02]  /*09e0*/  IADD3 R12, PT, PT, R12, 0x1, RZ ;  /* 0x000000010c0c7810 */ /* 0x000fe40007ffe0ff */
[----:B------:R-:W-:Y:S02]  /*09f0*/  IADD3 R13, PT, PT, R13, 0x1, RZ ;  /* 0x000000010d0d7810 */ /* 0x000fe40007ffe0ff */
[----:B------:R-:W-:-:S02]  /*0a00*/  ISETP.NE.AND P0, PT, R12, RZ, PT ;  /* 0x000000ff0c00720c */ /* 0x000fc40003f05270 */
[----:B------:R-:W-:Y:S01]  /*0a10*/  IADD3 R17, PT, PT, R17, 0x1, RZ ;  /* 0x0000000111117810 */ /* 0x000fe20007ffe0ff */
[----:B--2---:R-:W-:-:S10]  /*0a20*/  FFMA R15, R10, R8, R15 ;  /* 0x000000080a0f7223 */ /* 0x004fd4000000000f */
[----:B------:R-:W-:Y:S05]  /*0a30*/  @P0 BRA `(.L_x_10) ;  /* 0xfffffffc00d80947 */ /* 0x000fea000383ffff */
.L_x_5:
[----:B------:R-:W0:Y:S01]  /*0a40*/  LDC.64 R2, c[0x0][0x390] ;  /* 0x0000e400ff027b82 */ /* 0x000e220000000a00 */
[----:B------:R-:W1:Y:S01]  /*0a50*/  LDCU UR4, c[0x0][0x3a0] ;  /* 0x00007400ff0477ac */ /* 0x000e620008000800 */
[----:B------:R-:W-:Y:S01]  /*0a60*/  ISETP.GT.U32.AND P0, PT, R0, UR6, PT ;  /* 0x0000000600007c0c */ /* 0x000fe2000bf04070 */
[----:B------:R-:W-:-:S03]  /*0a70*/  IMAD R7, R7, UR6, R0 ;  /* 0x0000000607077c24 */ /* 0x000fc6000f8e0200 */
[----:B------:R-:W-:-:S05]  /*0a80*/  FSEL R15, R15, -1.00000000000000000000e+09, !P0 ;  /* 0xce6e6b280f0f7808 */ /* 0x000fca0004000000 */
[----:B-1----:R-:W-:Y:S01]  /*0a90*/  FMUL R15, R15, UR4 ;  /* 0x000000040f0f7c20 */ /* 0x002fe20008400000 */
[----:B0-----:R-:W-:-:S05]  /*0aa0*/  IMAD.WIDE.U32 R2, R7, 0x4, R2 ;  /* 0x0000000407027825 */ /* 0x001fca00078e0002 */
[----:B------:R-:W-:Y:S01]  /*0ab0*/  STG.E desc[UR8][R2.64], R15 ;  /* 0x0000000f02007986 */ /* 0x000fe2000c101908 */
[----:B------:R-:W-:Y:S05]  /*0ac0*/  EXIT ;  /* 0x000000000000794d */ /* 0x000fea0003800000 */
.L_x_11:
        /* <DEDUP_REMOVED lines=11> */
.L_x_71:


//--------------------- .text._Z13matmul_kernelPfS_S_S_iii --------------------------
	.section	.text._Z13matmul_kernelPfS_S_S_iii,"ax",@progbits
	.align	128
        .global         _Z13matmul_kernelPfS_S_S_iii
        .type           _Z13matmul_kernelPfS_S_S_iii,@function
        .size           _Z13matmul_kernelPfS_S_S_iii,(.L_x_72 - _Z13matmul_kernelPfS_S_S_iii)
        .other          _Z13matmul_kernelPfS_S_S_iii,@"STO_CUDA_ENTRY STV_DEFAULT"
_Z13matmul_kernelPfS_S_S_iii:
.text._Z13matmul_kernelPfS_S_S_iii:
[----:B------:R-:W-:Y:S01]  /*0000*/  LDC R1, c[0x0][0x37c] ;  /* 0x0000df00ff017b82 */ /* 0x000fe20000000800 */
[----:B------:R-:W0:Y:S07]  /*0010*/  S2R R5, SR_TID.X ;  /* 0x0000000000057919 */ /* 0x000e2e0000002100 */
[----:B------:R-:W1:Y:S01]  /*0020*/  LDC R19, c[0x0][0x364] ;  /* 0x0000d900ff137b82 */ /* 0x000e620000000800 */
[----:B------:R-:W1:Y:S07]  /*0030*/  S2R R4, SR_TID.Y ;  /* 0x0000000000047919 */ /* 0x000e6e0000002200 */
[----:B------:R-:W0:Y:S08]  /*0040*/  S2UR UR5, SR_CTAID.X ;  /* 0x00000000000579c3 */ /* 0x000e300000002500 */
[----:B------:R-:W0:Y:S08]  /*0050*/  LDC R0, c[0x0][0x360] ;  /* 0x0000d800ff007b82 */ /* 0x000e300000000800 */
[----:B------:R-:W1:Y:S08]  /*0060*/  S2UR UR4, SR_CTAID.Y ;  /* 0x00000000000479c3 */ /* 0x000e700000002600 */
[----:B------:R-:W2:Y:S01]  /*0070*/  LDC.64 R2, c[0x0][0x3a0] ;  /* 0x0000e800ff027b82 */ /* 0x000ea20000000a00 */
[----:B0-----:R-:W-:-:S02]  /*0080*/  IMAD R0, R0, UR5, R5 ;  /* 0x0000000500007c24 */ /* 0x001fc4000f8e0205 */
[----:B-1----:R-:W-:-:S03]  /*0090*/  IMAD R19, R19, UR4, R4 ;  /* 0x0000000413137c24 */ /* 0x002fc6000f8e0204 */
[----:B--2---:R-:W-:-:S04]  /*00a0*/  ISETP.GE.AND P0, PT, R0, R3, PT ;  /* 0x000000030000720c */ /* 0x004fc80003f06270 */
[----:B------:R-:W-:-:S13]  /*00b0*/  ISETP.GE.OR P0, PT, R19, R2, P0 ;  /* 0x000000021300720c */ /* 0x000fda0000706670 */
[----:B------:R-:W-:Y:S05]  /*00c0*/  @P0 EXIT ;  /* 0x000000000000094d */ /* 0x000fea0003800000 */
[----:B------:R-:W0:Y:S01]  /*00d0*/  LDCU.64 UR4, c[0x0][0x398] ;  /* 0x00007300ff0477ac */ /* 0x000e220008000a00 */
[----:B------:R-:W1:Y:S01]  /*00e0*/  LDC R2, c[0x0][0x3a8] ;  /* 0x0000ea00ff027b82 */ /* 0x000e620000000800 */
[----:B------:R-:W-:Y:S01]  /*00f0*/  HFMA2 R24, -RZ, RZ, 0, 0 ;  /* 0x00000000ff187431 */ /* 0x000fe200000001ff */
[----:B0-----:R-:W-:-:S04]  /*0100*/  UISETP.NE.U32.AND UP0, UPT, UR4, URZ, UPT ;  /* 0x000000ff0400728c */ /* 0x001fc8000bf05070 */
[----:B------:R-:W-:Y:S01]  /*0110*/  UISETP.NE.AND.EX UP0, UPT, UR5, URZ, UPT, UP0 ;  /* 0x000000ff0500728c */ /* 0x000fe2000bf05300 */
[----:B------:R-:W0:Y:S01]  /*0120*/  LDCU.64 UR4, c[0x0][0x358] ;  /* 0x00006b00ff0477ac */ /* 0x000e220008000a00 */
[----:B-1----:R-:W-:-:S07]  /*0130*/  ISETP.GE.AND P0, PT, R2, 0x1, PT ;  /* 0x000000010200780c */ /* 0x002fce0003f06270 */
[----:B0-----:R-:W-:Y:S06]  /*0140*/  BRA.U !UP0, `(.L_x_12) ;  /* 0x00000001080c7547 */ /* 0x001fec000b800000 */
[----:B------:R-:W0:Y:S02]  /*0150*/  LDC.64 R24, c[0x0][0x398] ;  /* 0x0000e600ff187b82 */ /* 0x000e240000000a00 */
[----:B0-----:R-:W-:-:S06]  /*0160*/  IMAD.WIDE R24, R0, 0x4, R24 ;  /* 0x0000000400187825 */ /* 0x001fcc00078e0218 */
[----:B------:R0:W5:Y:S02]  /*0170*/  LDG.E R24, desc[UR4][R24.64] ;  /* 0x0000000418187981 */ /* 0x000164000c1e1900 */
.L_x_12:
[----:B------:R-:W-:Y:S05]  /*0180*/  @!P0 BRA `(.L_x_13) ;  /* 0x0000000400d88947 */ /* 0x000fea0003800000 */
[C---:B------:R-:W-:Y:S01]  /*0190*/  ISETP.GE.U32.AND P1, PT, R2.reuse, 0x8, PT ;  /* 0x000000080200780c */ /* 0x040fe20003f26070 */
[----:B------:R-:W-:Y:S01]  /*01a0*/  IMAD R20, R19, R2, RZ ;  /* 0x0000000213147224 */ /* 0x000fe200078e02ff */
[----:B------:R-:W-:Y:S02]  /*01b0*/  LOP3.LUT R27, R2, 0x7, RZ, 0xc0, !PT ;  /* 0x00000007021b7812 */ /* 0x000fe400078ec0ff */
[----:B------:R-:W-:Y:S02]  /*01c0*/  MOV R21, RZ ;  /* 0x000000ff00157202 */ /* 0x000fe40000000f00 */
[----:B------:R-:W-:-:S07]  /*01d0*/  ISETP.NE.AND P0, PT, R27, RZ, PT ;  /* 0x000000ff1b00720c */ /* 0x000fce0003f05270 */
[----:B------:R-:W-:Y:S06]  /*01e0*/  @!P1 BRA `(.L_x_14) ;  /* 0x0000000000c09947 */ /* 0x000fec0003800000 */
[----:B------:R-:W1:Y:S01]  /*01f0*/  LDC.64 R4, c[0x0][0x380] ;  /* 0x0000e000ff047b82 */ /* 0x000e620000000a00 */
[----:B------:R-:W-:Y:S02]  /*0200*/  LOP3.LUT R21, R2, 0x7ffffff8, RZ, 0xc0, !PT ;  /* 0x7ffffff802157812 */ /* 0x000fe400078ec0ff */
[----:B------:R-:W-:Y:S02]  /*0210*/  MOV R18, R0 ;  /* 0x0000000000127202 */ /* 0x000fe40000000f00 */
[----:B------:R-:W-:Y:S01]  /*0220*/  IADD3 R22, PT, PT, -R21, RZ, RZ ;  /* 0x000000ff15167210 */ /* 0x000fe20007ffe1ff */
[----:B-1----:R-:W-:-:S03]  /*0230*/  IMAD.WIDE.U32 R4, R20, 0x4, R4 ;  /* 0x0000000414047825 */ /* 0x002fc600078e0004 */
[----:B------:R-:W-:-:S04]  /*0240*/  IADD3 R6, P1, PT, R4, 0x10, RZ ;  /* 0x0000001004067810 */ /* 0x000fc80007f3e0ff */
[----:B------:R-:W-:-:S09]  /*0250*/  IADD3.X R7, PT, PT, RZ, R5, RZ, P1, !PT ;  /* 0x00000005ff077210 */ /* 0x000fd20000ffe4ff */
.L_x_15:
[----:B------:R-:W1:Y:S01]  /*0260*/  LDC.64 R16, c[0x0][0x388] ;  /* 0x0000e200ff107b82 */ /* 0x000e620000000a00 */
[----:B------:R-:W-:Y:S02]  /*0270*/  MOV R4, R6 ;  /* 0x0000000600047202 */ /* 0x000fe40000000f00 */
[----:B------:R-:W-:-:S05]  /*0280*/  MOV R5, R7 ;  /* 0x0000000700057202 */ /* 0x000fca0000000f00 */
[----:B0-----:R-:W2:Y:S04]  /*0290*/  LDG.E R25, desc[UR4][R4.64+-0x10] ;  /* 0xfffff00404197981 */ /* 0x001ea8000c1e1900 */
[----:B------:R-:W3:Y:S04]  /*02a0*/  LDG.E R23, desc[UR4][R4.64+-0xc] ;  /* 0xfffff40404177981 */ /* 0x000ee8000c1e1900 */
[----:B------:R-:W4:Y:S04]  /*02b0*/  LDG.E R29, desc[UR4][R4.64+-0x8] ;  /* 0xfffff804041d7981 */ /* 0x000f28000c1e1900 */
[----:B------:R-:W4:Y:S01]  /*02c0*/  LDG.E R28, desc[UR4][R4.64+-0x4] ;  /* 0xfffffc04041c7981 */ /* 0x000f22000c1e1900 */
[----:B-1----:R-:W-:-:S05]  /*02d0*/  IMAD.WIDE R16, R18, 0x4, R16 ;  /* 0x0000000412107825 */ /* 0x002fca00078e0210 */
[----:B------:R0:W2:Y:S01]  /*02e0*/  LDG.E R26, desc[UR4][R16.64] ;  /* 0x00000004101a7981 */ /* 0x0000a2000c1e1900 */
[----:B------:R-:W-:-:S04]  /*02f0*/  IMAD.WIDE R14, R3, 0x4, R16 ;  /* 0x00000004030e7825 */ /* 0x000fc800078e0210 */
[C---:B------:R-:W-:Y:S02]  /*0300*/  IMAD.WIDE R6, R3.reuse, 0x4, R14 ;  /* 0x0000000403067825 */ /* 0x040fe400078e020e */
[----:B------:R-:W3:Y:S02]  /*0310*/  LDG.E R14, desc[UR4][R14.64] ;  /* 0x000000040e0e7981 */ /* 0x000ee4000c1e1900 */
[C---:B------:R-:W-:Y:S02]  /*0320*/  IMAD.WIDE R10, R3.reuse, 0x4, R6 ;  /* 0x00000004030a7825 */ /* 0x040fe400078e0206 */
[----:B------:R-:W4:Y:S02]  /*0330*/  LDG.E R6, desc[UR4][R6.64] ;  /* 0x0000000406067981 */ /* 0x000f24000c1e1900 */
[C---:B------:R-:W-:Y:S02]  /*0340*/  IMAD.WIDE R8, R3.reuse, 0x4, R10 ;  /* 0x0000000403087825 */ /* 0x040fe400078e020a */
[----:B------:R-:W4:Y:S02]  /*0350*/  LDG.E R10, desc[UR4][R10.64] ;  /* 0x000000040a0a7981 */ /* 0x000f24000c1e1900 */
[----:B------:R-:W-:-:S02]  /*0360*/  IMAD.WIDE R12, R3, 0x4, R8 ;  /* 0x00000004030c7825 */ /* 0x000fc400078e0208 */
[----:B------:R-:W4:Y:S04]  /*0370*/  LDG.E R7, desc[UR4][R4.64] ;  /* 0x0000000404077981 */ /* 0x000f28000c1e1900 */
[----:B------:R-:W4:Y:S01]  /*0380*/  LDG.E R8, desc[UR4][R8.64] ;  /* 0x0000000408087981 */ /* 0x000f22000c1e1900 */
[----:B0-----:R-:W-:-:S03]  /*0390*/  IMAD.WIDE R16, R3, 0x4, R12 ;  /* 0x0000000403107825 */ /* 0x001fc600078e020c */
[----:B------:R-:W4:Y:S04]  /*03a0*/  LDG.E R12, desc[UR4][R12.64] ;  /* 0x000000040c0c7981 */ /* 0x000f28000c1e1900 */
[----:B------:R-:W4:Y:S04]  /*03b0*/  LDG.E R15, desc[UR4][R16.64] ;  /* 0x00000004100f7981 */ /* 0x000f28000c1e1900 */
[----:B------:R-:W4:Y:S04]  /*03c0*/  LDG.E R9, desc[UR4][R4.64+0x4] ;  /* 0x0000040404097981 */ /* 0x000f28000c1e1900 */
[----:B------:R-:W4:Y:S01]  /*03d0*/  LDG.E R11, desc[UR4][R4.64+0xc] ;  /* 0x00000c04040b7981 */ /* 0x000f22000c1e1900 */
[----:B--2--5:R-:W-:Y:S01]  /*03e0*/  FFMA R26, R25, R26, R24 ;  /* 0x0000001a191a7223 */ /* 0x024fe20000000018 */
[----:B------:R-:W-:-:S02]  /*03f0*/  IMAD.WIDE R24, R3, 0x4, R16 ;  /* 0x0000000403187825 */ /* 0x000fc400078e0210 */
[----:B------:R-:W2:Y:S04]  /*0400*/  LDG.E R16, desc[UR4][R4.64+0x8] ;  /* 0x0000080404107981 */ /* 0x000ea8000c1e1900 */
[----:B------:R-:W2:Y:S01]  /*0410*/  LDG.E R24, desc[UR4][R24.64] ;  /* 0x0000000418187981 */ /* 0x000ea2000c1e1900 */
[----:B---3--:R-:W-:Y:S01]  /*0420*/  FFMA R14, R23, R14, R26 ;  /* 0x0000000e170e7223 */ /* 0x008fe2000000001a */
[----:B------:R-:W-:-:S03]  /*0430*/  IADD3 R22, PT, PT, R22, 0x8, RZ ;  /* 0x0000000816167810 */ /* 0x000fc60007ffe0ff */
[----:B----4-:R-:W-:Y:S01]  /*0440*/  FFMA R29, R29, R6, R14 ;  /* 0x000000061d1d7223 */ /* 0x010fe2000000000e */
[----:B------:R-:W-:-:S03]  /*0450*/  ISETP.NE.AND P1, PT, R22, RZ, PT ;  /* 0x000000ff1600720c */ /* 0x000fc60003f25270 */
[----:B------:R-:W-:Y:S01]  /*0460*/  FFMA R10, R28, R10, R29 ;  /* 0x0000000a1c0a7223 */ /* 0x000fe2000000001d */
[----:B------:R-:W-:-:S03]  /*0470*/  IADD3 R6, P2, PT, R4, 0x20, RZ ;  /* 0x0000002004067810 */ /* 0x000fc60007f5e0ff */
[----:B------:R-:W-:Y:S01]  /*0480*/  FFMA R8, R7, R8, R10 ;  /* 0x0000000807087223 */ /* 0x000fe2000000000a */
[----:B------:R-:W-:Y:S02]  /*0490*/  IADD3.X R7, PT, PT, RZ, R5, RZ, P2, !PT ;  /* 0x00000005ff077210 */ /* 0x000fe400017fe4ff */
[----:B------:R-:W-:Y:S01]  /*04a0*/  LEA R18, R3, R18, 0x3 ;  /* 0x0000001203127211 */ /* 0x000fe200078e18ff */
[----:B------:R-:W-:-:S04]  /*04b0*/  FFMA R9, R9, R12, R8 ;  /* 0x0000000c09097223 */ /* 0x000fc80000000008 */
[----:B--2---:R-:W-:-:S04]  /*04c0*/  FFMA R16, R16, R15, R9 ;  /* 0x0000000f10107223 */ /* 0x004fc80000000009 */
[----:B------:R-:W-:Y:S01]  /*04d0*/  FFMA R24, R11, R24, R16 ;  /* 0x000000180b187223 */ /* 0x000fe20000000010 */
[----:B------:R-:W-:Y:S06]  /*04e0*/  @P1 BRA `(.L_x_15) ;  /* 0xfffffffc005c1947 */ /* 0x000fec000383ffff */
.L_x_14:
[----:B------:R-:W-:Y:S05]  /*04f0*/  @!P0 BRA `(.L_x_13) ;  /* 0x0000000000fc8947 */ /* 0x000fea0003800000 */
[----:B------:R-:W-:Y:S02]  /*0500*/  ISETP.GE.U32.AND P1, PT, R27, 0x4, PT ;  /* 0x000000041b00780c */ /* 0x000fe40003f26070 */
[----:B------:R-:W-:-:S04]  /*0510*/  LOP3.LUT R16, R2, 0x3, RZ, 0xc0, !PT ;  /* 0x0000000302107812 */ /* 0x000fc800078ec0ff */
[----:B------:R-:W-:-:S07]  /*0520*/  ISETP.NE.AND P0, PT, R16, RZ, PT ;  /* 0x000000ff1000720c */ /* 0x000fce0003f05270 */
[----:B------:R-:W-:Y:S06]  /*0530*/  @!P1 BRA `(.L_x_16) ;  /* 0x00000000006c9947 */ /* 0x000fec0003800000 */
[----:B------:R-:W1:Y:S01]  /*0540*/  LDC.64 R6, c[0x0][0x388] ;  /* 0x0000e200ff067b82 */ /* 0x000e620000000a00 */
[----:B------:R-:W2:Y:S01]  /*0550*/  LDCU.64 UR6, c[0x0][0x380] ;  /* 0x00007000ff0677ac */ /* 0x000ea20008000a00 */
[----:B------:R-:W-:Y:S01]  /*0560*/  IMAD R9, R21, R3, R0 ;  /* 0x0000000315097224 */ /* 0x000fe200078e0200 */
[CC--:B------:R-:W-:Y:S02]  /*0570*/  IADD3 R5, PT, PT, R20.reuse, R21.reuse, RZ ;  /* 0x0000001514057210 */ /* 0x0c0fe40007ffe0ff */
[----:B------:R-:W-:-:S03]  /*0580*/  IADD3 R10, P1, PT, R20, R21, RZ ;  /* 0x00000015140a7210 */ /* 0x000fc60007f3e0ff */
[----:B------:R-:W3:Y:S01]  /*0590*/  LDC.64 R14, c[0x0][0x380] ;  /* 0x0000e000ff0e7b82 */ /* 0x000ee20000000a00 */
[----:B-1----:R-:W-:-:S04]  /*05a0*/  IMAD.WIDE R6, R9, 0x4, R6 ;  /* 0x0000000409067825 */ /* 0x002fc800078e0206 */
[----:B------:R-:W-:Y:S02]  /*05b0*/  IMAD.WIDE R8, R3, 0x4, R6 ;  /* 0x0000000403087825 */ /* 0x000fe400078e0206 */
[----:B------:R-:W4:Y:S02]  /*05c0*/  LDG.E R6, desc[UR4][R6.64] ;  /* 0x0000000406067981 */ /* 0x000f24000c1e1900 */
[----:B---3--:R-:W-:Y:S01]  /*05d0*/  IMAD.WIDE.U32 R14, R5, 0x4, R14 ;  /* 0x00000004050e7825 */ /* 0x008fe200078e000e */
[----:B------:R-:W-:Y:S02]  /*05e0*/  IADD3.X R5, PT, PT, RZ, RZ, RZ, P1, !PT ;  /* 0x000000ffff057210 */ /* 0x000fe40000ffe4ff */
[----:B--2---:R-:W-:-:S03]  /*05f0*/  LEA R4, P1, R10, UR6, 0x2 ;  /* 0x000000060a047c11 */ /* 0x004fc6000f8210ff */
[----:B------:R-:W4:Y:S01]  /*0600*/  LDG.E R15, desc[UR4][R14.64] ;  /* 0x000000040e0f7981 */ /* 0x000f22000c1e1900 */
[----:B------:R-:W-:Y:S01]  /*0610*/  LEA.HI.X R5, R10, UR7, R5, 0x2, P1 ;  /* 0x000000070a057c11 */ /* 0x000fe200088f1405 */
[C---:B------:R-:W-:Y:S02]  /*0620*/  IMAD.WIDE R10, R3.reuse, 0x4, R8 ;  /* 0x00000004030a7825 */ /* 0x040fe400078e0208 */
[----:B------:R-:W2:Y:S04]  /*0630*/  LDG.E R8, desc[UR4][R8.64] ;  /* 0x0000000408087981 */ /* 0x000ea8000c1e1900 */
[----:B------:R-:W2:Y:S01]  /*0640*/  LDG.E R17, desc[UR4][R4.64+0x4] ;  /* 0x0000040404117981 */ /* 0x000ea2000c1e1900 */
[----:B------:R-:W-:-:S03]  /*0650*/  IMAD.WIDE R12, R3, 0x4, R10 ;  /* 0x00000004030c7825 */ /* 0x000fc600078e020a */
[----:B------:R-:W3:Y:S04]  /*0660*/  LDG.E R22, desc[UR4][R10.64] ;  /* 0x000000040a167981 */ /* 0x000ee8000c1e1900 */
[----:B------:R-:W3:Y:S04]  /*0670*/  LDG.E R18, desc[UR4][R4.64+0x8] ;  /* 0x0000080404127981 */ /* 0x000ee8000c1e1900 */
[----:B------:R-:W3:Y:S04]  /*0680*/  LDG.E R26, desc[UR4][R4.64+0xc] ;  /* 0x00000c04041a7981 */ /* 0x000ee8000c1e1900 */
[----:B------:R-:W3:Y:S01]  /*0690*/  LDG.E R12, desc[UR4][R12.64] ;  /* 0x000000040c0c7981 */ /* 0x000ee2000c1e1900 */
[----:B------:R-:W-:Y:S01]  /*06a0*/  IADD3 R21, PT, PT, R21, 0x4, RZ ;  /* 0x0000000415157810 */ /* 0x000fe20007ffe0ff */
[----:B----45:R-:W-:-:S04]  /*06b0*/  FFMA R24, R15, R6, R24 ;  /* 0x000000060f187223 */ /* 0x030fc80000000018 */
[----:B--2---:R-:W-:-:S04]  /*06c0*/  FFMA R17, R17, R8, R24 ;  /* 0x0000000811117223 */ /* 0x004fc80000000018 */
[----:B---3--:R-:W-:-:S04]  /*06d0*/  FFMA R17, R18, R22, R17 ;  /* 0x0000001612117223 */ /* 0x008fc80000000011 */
[----:B------:R-:W-:-:S07]  /*06e0*/  FFMA R24, R26, R12, R17 ;  /* 0x0000000c1a187223 */ /* 0x000fce0000000011 */
.L_x_16:
[----:B------:R-:W-:Y:S05]  /*06f0*/  @!P0 BRA `(.L_x_13) ;  /* 0x00000000007c8947 */ /* 0x000fea0003800000 */
[----:B------:R-:W-:Y:S01]  /*0700*/  ISETP.NE.AND P1, PT, R16, 0x1, PT ;  /* 0x000000011000780c */ /* 0x000fe20003f25270 */
[----:B------:R-:W1:Y:S01]  /*0710*/  LDC.64 R12, c[0x0][0x380] ;  /* 0x0000e000ff0c7b82 */ /* 0x000e620000000a00 */
[----:B------:R-:W-:-:S04]  /*0720*/  LOP3.LUT R2, R2, 0x1, RZ, 0xc0, !PT ;  /* 0x0000000102027812 */ /* 0x000fc800078ec0ff */
[----:B------:R-:W-:-:S03]  /*0730*/  ISETP.NE.U32.AND P0, PT, R2, 0x1, PT ;  /* 0x000000010200780c */ /* 0x000fc60003f05070 */
[----:B------:R-:W2:Y:S04]  /*0740*/  LDC.64 R10, c[0x0][0x388] ;  /* 0x0000e200ff0a7b82 */ /* 0x000ea80000000a00 */
[CC--:B------:R-:W-:Y:S02]  /*0750*/  @P1 IADD3 R15, PT, PT, R20.reuse, R21.reuse, RZ ;  /* 0x00000015140f1210 */ /* 0x0c0fe40007ffe0ff */
[----:B------:R-:W-:Y:S02]  /*0760*/  @P1 IADD3 R2, P2, PT, R20, R21, RZ ;  /* 0x0000001514021210 */ /* 0x000fe40007f5e0ff */
[----:B------:R-:W3:Y:S02]  /*0770*/  @P1 LDC.64 R4, c[0x0][0x380] ;  /* 0x0000e000ff041b82 */ /* 0x000ee40000000a00 */
[----:B------:R-:W-:-:S06]  /*0780*/  @P1 IADD3.X R14, PT, PT, RZ, RZ, RZ, P2, !PT ;  /* 0x000000ffff0e1210 */ /* 0x000fcc00017fe4ff */
[----:B------:R-:W4:Y:S01]  /*0790*/  LDC.64 R6, c[0x0][0x380] ;  /* 0x0000e000ff067b82 */ /* 0x000f220000000a00 */
[----:B-1----:R-:W-:-:S04]  /*07a0*/  @P1 IMAD.WIDE.U32 R12, R15, 0x4, R12 ;  /* 0x000000040f0c1825 */ /* 0x002fc800078e000c */
[C---:B------:R-:W-:Y:S01]  /*07b0*/  @P1 IMAD R15, R21.reuse, R3, R0 ;  /* 0x00000003150f1224 */ /* 0x040fe200078e0200 */
[----:B------:R-:W-:Y:S01]  /*07c0*/  @P1 IADD3 R21, PT, PT, R21, 0x2, RZ ;  /* 0x0000000215151810 */ /* 0x000fe20007ffe0ff */
[----:B------:R-:W4:Y:S01]  /*07d0*/  @P1 LDG.E R13, desc[UR4][R12.64] ;  /* 0x000000040c0d1981 */ /* 0x000f22000c1e1900 */
[----:B------:R-:W1:Y:S01]  /*07e0*/  LDC.64 R8, c[0x0][0x388] ;  /* 0x0000e200ff087b82 */ /* 0x000e620000000a00 */
[----:B--2---:R-:W-:Y:S01]  /*07f0*/  @P1 IMAD.WIDE R10, R15, 0x4, R10 ;  /* 0x000000040f0a1825 */ /* 0x004fe200078e020a */
[----:B------:R-:W-:Y:S02]  /*0800*/  @!P0 IADD3 R17, PT, PT, R20, R21, RZ ;  /* 0x0000001514118210 */ /* 0x000fe40007ffe0ff */
[----:B---3--:R-:W-:Y:S01]  /*0810*/  @P1 LEA R4, P2, R2, R4, 0x2 ;  /* 0x0000000402041211 */ /* 0x008fe200078410ff */
[----:B------:R-:W-:-:S03]  /*0820*/  @!P0 IMAD R21, R21, R3, R0 ;  /* 0x0000000315158224 */ /* 0x000fc600078e0200 */
[----:B------:R-:W-:Y:S01]  /*0830*/  @P1 LEA.HI.X R5, R2, R5, R14, 0x2, P2 ;  /* 0x0000000502051211 */ /* 0x000fe200010f140e */
[----:B------:R-:W-:Y:S01]  /*0840*/  @P1 IMAD.WIDE R14, R3, 0x4, R10 ;  /* 0x00000004030e1825 */ /* 0x000fe200078e020a */
[----:B------:R-:W2:Y:S03]  /*0850*/  @P1 LDG.E R2, desc[UR4][R10.64] ;  /* 0x000000040a021981 */ /* 0x000ea6000c1e1900 */
[----:B----4-:R-:W-:Y:S01]  /*0860*/  @!P0 IMAD.WIDE.U32 R6, R17, 0x4, R6 ;  /* 0x0000000411068825 */ /* 0x010fe200078e0006 */
[----:B------:R-:W3:Y:S04]  /*0870*/  @P1 LDG.E R5, desc[UR4][R4.64+0x4] ;  /* 0x0000040404051981 */ /* 0x000ee8000c1e1900 */
[----:B------:R-:W3:Y:S01]  /*0880*/  @P1 LDG.E R14, desc[UR4][R14.64] ;  /* 0x000000040e0e1981 */ /* 0x000ee2000c1e1900 */
[----:B-1----:R-:W-:-:S03]  /*0890*/  @!P0 IMAD.WIDE R8, R21, 0x4, R8 ;  /* 0x0000000415088825 */ /* 0x002fc600078e0208 */
[----:B------:R-:W4:Y:S04]  /*08a0*/  @!P0 LDG.E R7, desc[UR4][R6.64] ;  /* 0x0000000406078981 */ /* 0x000f28000c1e1900 */
[----:B------:R-:W4:Y:S01]  /*08b0*/  @!P0 LDG.E R8, desc[UR4][R8.64] ;  /* 0x0000000408088981 */ /* 0x000f22000c1e1900 */
[----:B--2--5:R-:W-:-:S04]  /*08c0*/  @P1 FFMA R2, R13, R2, R24 ;  /* 0x000000020d021223 */ /* 0x024fc80000000018 */
[----:B---3--:R-:W-:-:S04]  /*08d0*/  @P1 FFMA R24, R5, R14, R2 ;  /* 0x0000000e05181223 */ /* 0x008fc80000000002 */
[----:B----4-:R-:W-:-:S07]  /*08e0*/  @!P0 FFMA R24, R7, R8, R24 ;  /* 0x0000000807188223 */ /* 0x010fce0000000018 */
.L_x_13:
[----:B------:R-:W1:Y:S01]  /*08f0*/  LDC.64 R4, c[0x0][0x390] ;  /* 0x0000e400ff047b82 */ /* 0x000e620000000a00 */
[----:B------:R-:W-:-:S04]  /*0900*/  IMAD R3, R19, R3, R0 ;  /* 0x0000000313037224 */ /* 0x000fc800078e0200 */
[----:B-1----:R-:W-:-:S05]  /*0910*/  IMAD.WIDE R2, R3, 0x4, R4 ;  /* 0x0000000403027825 */ /* 0x002fca00078e0204 */
[----:B-----5:R-:W-:Y:S01]  /*0920*/  STG.E desc[UR4][R2.64], R24 ;  /* 0x0000001802007986 */ /* 0x020fe2000c101904 */
[----:B------:R-:W-:Y:S05]  /*0930*/  EXIT ;  /* 0x000000000000794d */ /* 0x000fea0003800000 */
.L_x_17:
        /* <DEDUP_REMOVED lines=12> */
.L_x_72:


//--------------------- .text._Z19embed_tokens_kernelPfS_PiS_ii --------------------------
	.section	.text._Z19embed_tokens_kernelPfS_PiS_ii,"ax",@progbits
	.align	128
        .global         _Z19embed_tokens_kernelPfS_PiS_ii
        .type           _Z19embed_tokens_kernelPfS_PiS_ii,@function
        .size           _Z19embed_tokens_kernelPfS_PiS_ii,(.L_x_73 - _Z19embed_tokens_kernelPfS_PiS_ii)
        .other          _Z19embed_tokens_kernelPfS_PiS_ii,@"STO_CUDA_ENTRY STV_DEFAULT"
_Z19embed_tokens_kernelPfS_PiS_ii:
.text._Z19embed_tokens_kernelPfS_PiS_ii:
[----:B------:R-:W-:Y:S01]  /*0000*/  LDC R1, c[0x0][0x37c] ;  /* 0x0000df00ff017b82 */ /* 0x000fe20000000800 */
[----:B------:R-:W0:Y:S01]  /*0010*/  S2R R9, SR_TID.X ;  /* 0x0000000000097919 */ /* 0x000e220000002100 */
[----:B------:R-:W0:Y:S01]  /*0020*/  LDCU.64 UR6, c[0x0][0x3a0] ;  /* 0x00007400ff0677ac */ /* 0x000e220008000a00 */
[----:B------:R-:W1:Y:S01]  /*0030*/  S2R R11, SR_CTAID.X ;  /* 0x00000000000b7919 */ /* 0x000e620000002500 */
[----:B0-----:R-:W-:-:S04]  /*0040*/  ISETP.GE.AND P0, PT, R9, UR7, PT ;  /* 0x0000000709007c0c */ /* 0x001fc8000bf06270 */
[----:B-1----:R-:W-:-:S13]  /*0050*/  ISETP.GE.OR P0, PT, R11, UR6, P0 ;  /* 0x000000060b007c0c */ /* 0x002fda0008706670 */
[----:B------:R-:W-:Y:S05]  /*0060*/  @P0 EXIT ;  /* 0x000000000000094d */ /* 0x000fea0003800000 */
[----:B------:R-:W0:Y:S01]  /*0070*/  LDC.64 R2, c[0x0][0x390] ;  /* 0x0000e400ff027b82 */ /* 0x000e220000000a00 */
[----:B------:R-:W1:Y:S07]  /*0080*/  LDCU.64 UR4, c[0x0][0x358] ;  /* 0x00006b00ff0477ac */ /* 0x000e6e0008000a00 */
[----:B------:R-:W2:Y:S08]  /*0090*/  LDC.64 R6, c[0x0][0x388] ;  /* 0x0000e200ff067b82 */ /* 0x000eb00000000a00 */
[----:B------:R-:W3:Y:S01]  /*00a0*/  LDC.64 R4, c[0x0][0x380] ;  /* 0x0000e000ff047b82 */ /* 0x000ee20000000a00 */
[----:B0-----:R-:W-:-:S06]  /*00b0*/  IMAD.WIDE.U32 R2, R11, 0x4, R2 ;  /* 0x000000040b027825 */ /* 0x001fcc00078e0002 */
[----:B-1----:R-:W4:Y:S01]  /*00c0*/  LDG.E R2, desc[UR4][R2.64] ;  /* 0x0000000402027981 */ /* 0x002f22000c1e1900 */
[----:B------:R-:W-:-:S04]  /*00d0*/  IMAD R11, R11, UR7, R9 ;  /* 0x000000070b0b7c24 */ /* 0x000fc8000f8e0209 */
[----:B--2---:R-:W-:-:S06]  /*00e0*/  IMAD.WIDE.U32 R6, R11, 0x4, R6 ;  /* 0x000000040b067825 */ /* 0x004fcc00078e0006 */
[----:B------:R-:W2:Y:S01]  /*00f0*/  LDG.E R7, desc[UR4][R6.64] ;  /* 0x0000000406077981 */ /* 0x000ea2000c1e1900 */
[----:B----4-:R-:W-:-:S04]  /*0100*/  IMAD R9, R2, UR7, R9 ;  /* 0x0000000702097c24 */ /* 0x010fc8000f8e0209 */
[----:B---3--:R-:W-:Y:S02]  /*0110*/  IMAD.WIDE R4, R9, 0x4, R4 ;  /* 0x0000000409047825 */ /* 0x008fe400078e0204 */
[----:B------:R-:W0:Y:S04]  /*0120*/  LDC.64 R8, c[0x0][0x398] ;  /* 0x0000e600ff087b82 */ /* 0x000e280000000a00 */
[----:B------:R-:W2:Y:S01]  /*0130*/  LDG.E R4, desc[UR4][R4.64] ;  /* 0x0000000404047981 */ /* 0x000ea2000c1e1900 */
[----:B0-----:R-:W-:-:S04]  /*0140*/  IMAD.WIDE.U32 R8, R11, 0x4, R8 ;  /* 0x000000040b087825 */ /* 0x001fc800078e0008 */
[----:B--2---:R-:W-:-:S05]  /*0150*/  FADD R3, R4, R7 ;  /* 0x0000000704037221 */ /* 0x004fca0000000000 */
[----:B------:R-:W-:Y:S01]  /*0160*/  STG.E desc[UR4][R8.64], R3 ;  /* 0x0000000308007986 */ /* 0x000fe2000c101904 */
[----:B------:R-:W-:Y:S05]  /*0170*/  EXIT ;  /* 0x000000000000794d */ /* 0x000fea0003800000 */
.L_x_18:
        /* <DEDUP_REMOVED lines=16> */
.L_x_73:


//--------------------- .text._Z10add_kernelPfS_S_i --------------------------
	.section	.text._Z10add_kernelPfS_S_i,"ax",@progbits
	.align	128
        .global         _Z10add_kernelPfS_S_i
        .type           _Z10add_kernelPfS_S_i,@function
        .size           _Z10add_kernelPfS_S_i,(.L_x_74 - _Z10add_kernelPfS_S_i)
        .other          _Z10add_kernelPfS_S_i,@"STO_CUDA_ENTRY STV_DEFAULT"
_Z10add_kernelPfS_S_i:
.text._Z10add_kernelPfS_S_i:
[----:B------:R-:W-:Y:S01]  /*0000*/  LDC R1, c[0x0][0x37c] ;  /* 0x0000df00ff017b82 */ /* 0x000fe20000000800 */
[----:B------:R-:W0:Y:S07]  /*0010*/  S2R R0, SR_TID.X ;  /* 0x0000000000007919 */ /* 0x000e2e0000002100 */
[----:B------:R-:W0:Y:S01]  /*0020*/  S2UR UR4, SR_CTAID.X ;  /* 0x00000000000479c3 */ /* 0x000e220000002500 */
[----:B------:R-:W1:Y:S07]  /*0030*/  LDCU UR5, c[0x0][0x398] ;  /* 0x00007300ff0577ac */ /* 0x000e6e0008000800 */
[----:B------:R-:W0:Y:S02]  /*0040*/  LDC R9, c[0x0][0x360] ;  /* 0x0000d800ff097b82 */ /* 0x000e240000000800 */
[----:B0-----:R-:W-:-:S05]  /*0050*/  IMAD R9, R9, UR4, R0 ;  /* 0x0000000409097c24 */ /* 0x001fca000f8e0200 */
[----:B-1----:R-:W-:-:S13]  /*0060*/  ISETP.GE.AND P0, PT, R9, UR5, PT ;  /* 0x0000000509007c0c */ /* 0x002fda000bf06270 */
[----:B------:R-:W-:Y:S05]  /*0070*/  @P0 EXIT ;  /* 0x000000000000094d */ /* 0x000fea0003800000 */
[----:B------:R-:W0:Y:S01]  /*0080*/  LDC.64 R2, c[0x0][0x380] ;  /* 0x0000e000ff027b82 */ /* 0x000e220000000a00 */
[----:B------:R-:W1:Y:S07]  /*0090*/  LDCU.64 UR4, c[0x0][0x358] ;  /* 0x00006b00ff0477ac */ /* 0x000e6e0008000a00 */
[----:B------:R-:W2:Y:S08]  /*00a0*/  LDC.64 R4, c[0x0][0x388] ;  /* 0x0000e200ff047b82 */ /* 0x000eb00000000a00 */
[----:B------:R-:W3:Y:S01]  /*00b0*/  LDC.64 R6, c[0x0][0x390] ;  /* 0x0000e400ff067b82 */ /* 0x000ee20000000a00 */
[----:B0-----:R-:W-:-:S06]  /*00c0*/  IMAD.WIDE R2, R9, 0x4, R2 ;  /* 0x0000000409027825 */ /* 0x001fcc00078e0202 */
[----:B-1----:R-:W4:Y:S01]  /*00d0*/  LDG.E R2, desc[UR4][R2.64] ;  /* 0x0000000402027981 */ /* 0x002f22000c1e1900 */
[----:B--2---:R-:W-:-:S06]  /*00e0*/  IMAD.WIDE R4, R9, 0x4, R4 ;  /* 0x0000000409047825 */ /* 0x004fcc00078e0204 */
[----:B------:R-:W4:Y:S01]  /*00f0*/  LDG.E R5, desc[UR4][R4.64] ;  /* 0x0000000404057981 */ /* 0x000f22000c1e1900 */
[----:B---3--:R-:W-:-:S04]  /*0100*/  IMAD.WIDE R6, R9, 0x4, R6 ;  /* 0x0000000409067825 */ /* 0x008fc800078e0206 */
[----:B----4-:R-:W-:-:S05]  /*0110*/  FADD R9, R2, R5 ;  /* 0x0000000502097221 */ /* 0x010fca0000000000 */
[----:B------:R-:W-:Y:S01]  /*0120*/  STG.E desc[UR4][R6.64], R9 ;  /* 0x0000000906007986 */ /* 0x000fe2000c101904 */
[----:B------:R-:W-:Y:S05]  /*0130*/  EXIT ;  /* 0x000000000000794d */ /* 0x000fea0003800000 */
.L_x_19:
        /* <DEDUP_REMOVED lines=12> */
.L_x_74:


//--------------------- .text._Z11gelu_kernelPfS_i --------------------------
	.section	.text._Z11gelu_kernelPfS_i,"ax",@progbits
	.align	128
        .global         _Z11gelu_kernelPfS_i
        .type           _Z11gelu_kernelPfS_i,@function
        .size           _Z11gelu_kernelPfS_i,(.L_x_75 - _Z11gelu_kernelPfS_i)
        .other          _Z11gelu_kernelPfS_i,@"STO_CUDA_ENTRY STV_DEFAULT"
_Z11gelu_kernelPfS_i:
.text._Z11gelu_kernelPfS_i:
        /* <DEDUP_REMOVED lines=9> */
[----:B------:R-:W1:Y:S01]  /*0090*/  LDCU.64 UR4, c[0x0][0x358] ;  /* 0x00006b00ff0477ac */ /* 0x000e620008000a00 */
[----:B0-----:R-:W-:-:S05]  /*00a0*/  IMAD.WIDE R2, R5, 0x4, R2 ;  /* 0x0000000405027825 */ /* 0x001fca00078e0202 */
[----:B-1----:R0:W2:Y:S01]  /*00b0*/  LDG.E R4, desc[UR4][R2.64] ;  /* 0x0000000402047981 */ /* 0x0020a2000c1e1900 */
[----:B------:R-:W-:Y:S01]  /*00c0*/  MOV R10, 0x3c80f082 ;  /* 0x3c80f082000a7802 */ /* 0x000fe20000000f00 */
[----:B------:R-:W-:Y:S01]  /*00d0*/  HFMA2 R11, -RZ, RZ, 1.875, 0 ;  /* 0x3f800000ff0b7431 */ /* 0x000fe200000001ff */
[----:B0-----:R-:W0:Y:S02]  /*00e0*/  LDC.64 R2, c[0x0][0x388] ;  /* 0x0000e200ff027b82 */ /* 0x001e240000000a00 */
[----:B0-----:R-:W-:-:S04]  /*00f0*/  IMAD.WIDE R2, R5, 0x4, R2 ;  /* 0x0000000405027825 */ /* 0x001fc800078e0202 */
[----:B--2---:R-:W-:-:S04]  /*0100*/  FMUL R7, R4, 0.044714998453855514526 ;  /* 0x3d37271304077820 */ /* 0x004fc80000400000 */
[----:B------:R-:W-:-:S04]  /*0110*/  FMUL R7, R4, R7 ;  /* 0x0000000704077220 */ /* 0x000fc80000400000 */
[C---:B------:R-:W-:Y:S01]  /*0120*/  FFMA R7, R4.reuse, R7, R4 ;  /* 0x0000000704077223 */ /* 0x040fe20000000004 */
[----:B------:R-:W-:-:S03]  /*0130*/  FMUL R4, R4, 0.5 ;  /* 0x3f00000004047820 */ /* 0x000fc60000400000 */
[----:B------:R-:W-:-:S04]  /*0140*/  FMUL R7, R7, 0.79788458347320556641 ;  /* 0x3f4c422a07077820 */ /* 0x000fc80000400000 */
[C---:B------:R-:W-:Y:S01]  /*0150*/  FMUL R0, |R7|.reuse, 2.8853900432586669922 ;  /* 0x4038aa3b07007820 */ /* 0x040fe20000400200 */
[C---:B------:R-:W-:Y:S01]  /*0160*/  FMUL R9, R7.reuse, R7 ;  /* 0x0000000707097220 */ /* 0x040fe20000400000 */
[C---:B------:R-:W-:Y:S02]  /*0170*/  FSETP.GE.AND P1, PT, |R7|.reuse, 0.60000002384185791016, PT ;  /* 0x3f19999a0700780b */ /* 0x040fe40003f26200 */
[----:B------:R-:W-:Y:S01]  /*0180*/  FSETP.GE.AND P0, PT, |R7|, 9.010913848876953125, PT ;  /* 0x41102cb40700780b */ /* 0x000fe20003f06200 */
[C---:B------:R-:W-:Y:S01]  /*0190*/  FFMA R10, R9.reuse, R10, -0.052303962409496307373 ;  /* 0xbd563cae090a7423 */ /* 0x040fe2000000000a */
[----:B------:R-:W0:Y:S02]  /*01a0*/  MUFU.EX2 R0, R0 ;  /* 0x0000000000007308 */ /* 0x000e240000000800 */
[----:B0-----:R-:W-:Y:S01]  /*01b0*/  FADD R6, R0, 1 ;  /* 0x3f80000000067421 */ /* 0x001fe20000000000 */
[----:B------:R-:W-:-:S04]  /*01c0*/  FFMA R0, R9, R10, 0.1331529766321182251 ;  /* 0x3e08594109007423 */ /* 0x000fc8000000000a */
[C---:B------:R-:W-:Y:S01]  /*01d0*/  FFMA R0, R9.reuse, R0, -0.33332768082618713379 ;  /* 0xbeaaa9ed09007423 */ /* 0x040fe20000000000 */
[----:B------:R-:W0:Y:S03]  /*01e0*/  MUFU.RCP R6, R6 ;  /* 0x0000000600067308 */ /* 0x000e260000001000 */
[----:B------:R-:W-:Y:S01]  /*01f0*/  FFMA R0, R9, R0, RZ ;  /* 0x0000000009007223 */ /* 0x000fe200000000ff */
[----:B0-----:R-:W-:-:S05]  /*0200*/  FFMA R8, R6, -2, R11 ;  /* 0xc000000006087823 */ /* 0x001fca000000000b */
[----:B------:R-:W-:-:S04]  /*0210*/  FSEL R8, R8, 1, !P0 ;  /* 0x3f80000008087808 */ /* 0x000fc80004000000 */
[--C-:B------:R-:W-:Y:S01]  /*0220*/  LOP3.LUT R8, R8, 0x80000000, R7.reuse, 0xb8, !PT ;  /* 0x8000000008087812 */ /* 0x100fe200078eb807 */
[----:B------:R-:W-:-:S04]  /*0230*/  @!P1 FFMA R8, R7, R0, R7 ;  /* 0x0000000007089223 */ /* 0x000fc80000000007 */
[----:B------:R-:W-:-:S04]  /*0240*/  FADD R7, R8, 1 ;  /* 0x3f80000008077421 */ /* 0x000fc80000000000 */
[----:B------:R-:W-:-:S05]  /*0250*/  FMUL R7, R4, R7 ;  /* 0x0000000704077220 */ /* 0x000fca0000400000 */
[----:B------:R-:W-:Y:S01]  /*0260*/  STG.E desc[UR4][R2.64], R7 ;  /* 0x0000000702007986 */ /* 0x000fe2000c101904 */
[----:B------:R-:W-:Y:S05]  /*0270*/  EXIT ;  /* 0x000000000000794d */ /* 0x000fea0003800000 */
.L_x_20:
        /* <DEDUP_REMOVED lines=16> */
.L_x_75:


//--------------------- .text._Z17layer_norm_kernelPfS_S_S_if --------------------------
	.section	.text._Z17layer_norm_kernelPfS_S_S_if,"ax",@progbits
	.align	128
        .global         _Z17layer_norm_kernelPfS_S_S_if
        .type           _Z17layer_norm_kernelPfS_S_S_if,@function
        .size           _Z17layer_norm_kernelPfS_S_S_if,(.L_x_68 - _Z17layer_norm_kernelPfS_S_S_if)
        .other          _Z17layer_norm_kernelPfS_S_S_if,@"STO_CUDA_ENTRY STV_DEFAULT"
_Z17layer_norm_kernelPfS_S_S_if:
.text._Z17layer_norm_kernelPfS_S_S_if:
[----:B------:R-:W-:Y:S01]  /*0000*/  LDC R1, c[0x0][0x37c] ;  /* 0x0000df00ff017b82 */ /* 0x000fe20000000800 */
[----:B------:R-:W0:Y:S07]  /*0010*/  S2R R7, SR_TID.X ;  /* 0x0000000000077919 */ /* 0x000e2e0000002100 */
[----:B------:R-:W0:Y:S01]  /*0020*/  LDC R6, c[0x0][0x3a0] ;  /* 0x0000e800ff067b82 */ /* 0x000e220000000800 */
[----:B------:R-:W1:Y:S01]  /*0030*/  LDCU.64 UR6, c[0x0][0x358] ;  /* 0x00006b00ff0677ac */ /* 0x000e620008000a00 */
[----:B------:R-:W-:Y:S01]  /*0040*/  BSSY.RECONVERGENT B0, `(.L_x_21) ;  /* 0x0000011000007945 */ /* 0x000fe20003800200 */
[----:B------:R-:W-:-:S05]  /*0050*/  IMAD.MOV.U32 R3, RZ, RZ, RZ ;  /* 0x000000ffff037224 */ /* 0x000fca00078e00ff */
[----:B------:R-:W2:Y:S08]  /*0060*/  S2UR UR4, SR_CTAID.X ;  /* 0x00000000000479c3 */ /* 0x000eb00000002500 */
[----:B------:R-:W3:Y:S01]  /*0070*/  LDC.64 R4, c[0x0][0x380] ;  /* 0x0000e000ff047b82 */ /* 0x000ee20000000a00 */
[----:B0-----:R-:W-:Y:S01]  /*0080*/  ISETP.GE.AND P0, PT, R7, R6, PT ;  /* 0x000000060700720c */ /* 0x001fe20003f06270 */
[----:B--2---:R-:W-:-:S04]  /*0090*/  IMAD R2, R6, UR4, RZ ;  /* 0x0000000406027c24 */ /* 0x004fc8000f8e02ff */
[----:B---3--:R-:W-:-:S08]  /*00a0*/  IMAD.WIDE R4, R2, 0x4, R4 ;  /* 0x0000000402047825 */ /* 0x008fd000078e0204 */
[----:B-1----:R-:W-:Y:S05]  /*00b0*/  @P0 BRA `(.L_x_22) ;  /* 0x0000000000240947 */ /* 0x002fea0003800000 */
[----:B------:R-:W0:Y:S01]  /*00c0*/  LDC R0, c[0x0][0x360] ;  /* 0x0000d800ff007b82 */ /* 0x000e220000000800 */
[----:B------:R-:W-:Y:S02]  /*00d0*/  IMAD.MOV.U32 R3, RZ, RZ, RZ ;  /* 0x000000ffff037224 */ /* 0x000fe400078e00ff */
[----:B------:R-:W-:-:S07]  /*00e0*/  IMAD.MOV.U32 R11, RZ, RZ, R7 ;  /* 0x000000ffff0b7224 */ /* 0x000fce00078e0007 */
.L_x_23:
[----:B------:R-:W-:-:S06]  /*00f0*/  IMAD.WIDE R8, R11, 0x4, R4 ;  /* 0x000000040b087825 */ /* 0x000fcc00078e0204 */
[----:B------:R-:W2:Y:S01]  /*0100*/  LDG.E R8, desc[UR6][R8.64] ;  /* 0x0000000608087981 */ /* 0x000ea2000c1e1900 */
[----:B0-----:R-:W-:-:S05]  /*0110*/  IMAD.IADD R11, R0, 0x1, R11 ;  /* 0x00000001000b7824 */ /* 0x001fca00078e020b */
[----:B------:R-:W-:Y:S01]  /*0120*/  ISETP.GE.AND P0, PT, R11, R6, PT ;  /* 0x000000060b00720c */ /* 0x000fe20003f06270 */
[----:B--2---:R-:W-:-:S12]  /*0130*/  FADD R3, R8, R3 ;  /* 0x0000000308037221 */ /* 0x004fd80000000000 */
[----:B------:R-:W-:Y:S05]  /*0140*/  @!P0 BRA `(.L_x_23) ;  /* 0xfffffffc00e88947 */ /* 0x000fea000383ffff */
.L_x_22:
[----:B------:R-:W-:Y:S05]  /*0150*/  BSYNC.RECONVERGENT B0 ;  /* 0x0000000000007941 */ /* 0x000fea0003800200 */
.L_x_21:
[----:B------:R-:W0:Y:S01]  /*0160*/  S2UR UR5, SR_CgaCtaId ;  /* 0x00000000000579c3 */ /* 0x000e220000008800 */
[----:B------:R-:W-:Y:S01]  /*0170*/  UMOV UR4, 0x400 ;  /* 0x0000040000047882 */ /* 0x000fe20000000000 */
[----:B------:R-:W1:Y:S02]  /*0180*/  LDCU UR8, c[0x0][0x360] ;  /* 0x00006c00ff0877ac */ /* 0x000e640008000800 */
[----:B-1----:R-:W-:Y:S02]  /*0190*/  UISETP.GE.U32.AND UP0, UPT, UR8, 0x2, UPT ;  /* 0x000000020800788c */ /* 0x002fe4000bf06070 */
[----:B0-----:R-:W-:-:S06]  /*01a0*/  ULEA UR4, UR5, UR4, 0x18 ;  /* 0x0000000405047291 */ /* 0x001fcc000f8ec0ff */
[----:B------:R-:W-:-:S05]  /*01b0*/  LEA R8, R7, UR4, 0x2 ;  /* 0x0000000407087c11 */ /* 0x000fca000f8e10ff */
[----:B------:R0:W-:Y:S01]  /*01c0*/  STS [R8], R3 ;  /* 0x0000000308007388 */ /* 0x0001e20000000800 */
[----:B------:R-:W-:Y:S06]  /*01d0*/  BAR.SYNC.DEFER_BLOCKING 0x0 ;  /* 0x0000000000007b1d */ /* 0x000fec0000010000 */
[----:B------:R-:W-:Y:S05]  /*01e0*/  BRA.U !UP0, `(.L_x_24) ;  /* 0x0000000108307547 */ /* 0x000fea000b800000 */
[----:B------:R-:W-:-:S07]  /*01f0*/  IMAD.U32 R0, RZ, RZ, UR8 ;  /* 0x00000008ff007e24 */ /* 0x000fce000f8e00ff */
.L_x_25:
[----:B------:R-:W-:-:S04]  /*0200*/  SHF.R.U32.HI R10, RZ, 0x1, R0 ;  /* 0x00000001ff0a7819 */ /* 0x000fc80000011600 */
[----:B------:R-:W-:-:S13]  /*0210*/  ISETP.GE.U32.AND P0, PT, R7, R10, PT ;  /* 0x0000000a0700720c */ /* 0x000fda0003f06070 */
[----:B0-----:R-:W-:Y:S01]  /*0220*/  @!P0 IMAD R3, R10, 0x4, R8 ;  /* 0x000000040a038824 */ /* 0x001fe200078e0208 */
[----:B------:R-:W-:Y:S05]  /*0230*/  @!P0 LDS R6, [R8] ;  /* 0x0000000008068984 */ /* 0x000fea0000000800 */
[----:B------:R-:W0:Y:S02]  /*0240*/  @!P0 LDS R3, [R3] ;  /* 0x0000000003038984 */ /* 0x000e240000000800 */
[----:B0-----:R-:W-:-:S05]  /*0250*/  @!P0 FADD R9, R3, R6 ;  /* 0x0000000603098221 */ /* 0x001fca0000000000 */
[----:B------:R1:W-:Y:S01]  /*0260*/  @!P0 STS [R8], R9 ;  /* 0x0000000908008388 */ /* 0x0003e20000000800 */
[----:B------:R-:W-:Y:S01]  /*0270*/  BAR.SYNC.DEFER_BLOCKING 0x0 ;  /* 0x0000000000007b1d */ /* 0x000fe20000010000 */
[----:B------:R-:W-:Y:S02]  /*0280*/  ISETP.GT.U32.AND P0, PT, R0, 0x3, PT ;  /* 0x000000030000780c */ /* 0x000fe40003f04070 */
[----:B------:R-:W-:-:S11]  /*0290*/  MOV R0, R10 ;  /* 0x0000000a00007202 */ /* 0x000fd60000000f00 */
[----:B-1----:R-:W-:Y:S05]  /*02a0*/  @P0 BRA `(.L_x_25) ;  /* 0xfffffffc00d40947 */ /* 0x002fea000383ffff */
.L_x_24:
[----:B------:R-:W1:Y:S01]  /*02b0*/  S2UR UR5, SR_CgaCtaId ;  /* 0x00000000000579c3 */ /* 0x000e620000008800 */
[----:B------:R-:W-:Y:S02]  /*02c0*/  UMOV UR4, 0x400 ;  /* 0x0000040000047882 */ /* 0x000fe40000000000 */
[----:B-1----:R-:W-:Y:S01]  /*02d0*/  ULEA UR4, UR5, UR4, 0x18 ;  /* 0x0000000405047291 */ /* 0x002fe2000f8ec0ff */
[----:B------:R-:W0:Y:S08]  /*02e0*/  LDCU UR5, c[0x0][0x3a0] ;  /* 0x00007400ff0577ac */ /* 0x000e300008000800 */
[----:B------:R-:W1:Y:S01]  /*02f0*/  LDS R0, [UR4] ;  /* 0x00000004ff007984 */ /* 0x000e620008000800 */
[----:B0-----:R-:W-:-:S02]  /*0300*/  I2FP.F32.S32 R3, UR5 ;  /* 0x0000000500037c45 */ /* 0x001fc40008201400 */
[----:B------:R-:W-:Y:S02]  /*0310*/  ISETP.GE.AND P2, PT, R7, UR5, PT ;  /* 0x0000000507007c0c */ /* 0x000fe4000bf46270 */
[----:B------:R-:W0:Y:S02]  /*0320*/  MUFU.RCP R6, R3 ;  /* 0x0000000300067308 */ /* 0x000e240000001000 */
[----:B0-----:R-:W-:-:S04]  /*0330*/  FFMA R9, -R3, R6, 1 ;  /* 0x3f80000003097423 */ /* 0x001fc80000000106 */
[----:B------:R-:W-:Y:S02]  /*0340*/  FFMA R9, R6, R9, R6 ;  /* 0x0000000906097223 */ /* 0x000fe40000000006 */
[----:B-1----:R-:W0:Y:S02]  /*0350*/  FCHK P0, R0, R3 ;  /* 0x0000000300007302 */ /* 0x002e240000000000 */
[----:B------:R-:W-:-:S04]  /*0360*/  FFMA R6, R0, R9, RZ ;  /* 0x0000000900067223 */ /* 0x000fc800000000ff */
[----:B------:R-:W-:-:S04]  /*0370*/  FFMA R10, -R3, R6, R0 ;  /* 0x00000006030a7223 */ /* 0x000fc80000000100 */
[----:B------:R-:W-:Y:S01]  /*0380*/  FFMA R6, R9, R10, R6 ;  /* 0x0000000a09067223 */ /* 0x000fe20000000006 */
[----:B0-----:R-:W-:Y:S06]  /*0390*/  @!P0 BRA `(.L_x_26) ;  /* 0x00000000000c8947 */ /* 0x001fec0003800000 */
[----:B------:R-:W-:-:S07]  /*03a0*/  MOV R10, 0x3c0 ;  /* 0x000003c0000a7802 */ /* 0x000fce0000000f00 */
[----:B------:R-:W-:Y:S05]  /*03b0*/  CALL.REL.NOINC `($__internal_0_$__cuda_sm3x_div_rn_noftz_f32_slowpath) ;  /* 0x0000000400387944 */ /* 0x000fea0003c00000 */
[----:B------:R-:W-:-:S07]  /*03c0*/  IMAD.MOV.U32 R6, RZ, RZ, R0 ;  /* 0x000000ffff067224 */ /* 0x000fce00078e0000 */
.L_x_26:
[----:B------:R-:W0:Y:S01]  /*03d0*/  LDCU UR4, c[0x0][0x3a0] ;  /* 0x00007400ff0477ac */ /* 0x000e220008000800 */
[----:B------:R-:W-:Y:S01]  /*03e0*/  BSSY.RECONVERGENT B0, `(.L_x_27) ;  /* 0x000000c000007945 */ /* 0x000fe20003800200 */
[----:B------:R-:W-:-:S03]  /*03f0*/  IMAD.MOV.U32 R9, RZ, RZ, RZ ;  /* 0x000000ffff097224 */ /* 0x000fc600078e00ff */
[----:B------:R-:W-:Y:S05]  /*0400*/  @P2 BRA `(.L_x_28) ;  /* 0x0000000000242947 */ /* 0x000fea0003800000 */
[----:B------:R-:W-:Y:S02]  /*0410*/  IMAD.MOV.U32 R9, RZ, RZ, RZ ;  /* 0x000000ffff097224 */ /* 0x000fe400078e00ff */
[----:B------:R-:W-:-:S07]  /*0420*/  IMAD.MOV.U32 R13, RZ, RZ, R7 ;  /* 0x000000ffff0d7224 */ /* 0x000fce00078e0007 */
.L_x_29:
[----:B------:R-:W-:-:S06]  /*0430*/  IMAD.WIDE R10, R13, 0x4, R4 ;  /* 0x000000040d0a7825 */ /* 0x000fcc00078e0204 */
[----:B------:R-:W2:Y:S01]  /*0440*/  LDG.E R11, desc[UR6][R10.64] ;  /* 0x000000060a0b7981 */ /* 0x000ea2000c1e1900 */
[----:B------:R-:W-:-:S05]  /*0450*/  VIADD R13, R13, UR8 ;  /* 0x000000080d0d7c36 */ /* 0x000fca0008000000 */
[----:B0-----:R-:W-:Y:S01]  /*0460*/  ISETP.GE.AND P0, PT, R13, UR4, PT ;  /* 0x000000040d007c0c */ /* 0x001fe2000bf06270 */
[----:B--2---:R-:W-:-:S04]  /*0470*/  FADD R0, R11, -R6 ;  /* 0x800000060b007221 */ /* 0x004fc80000000000 */
[----:B------:R-:W-:-:S08]  /*0480*/  FFMA R9, R0, R0, R9 ;  /* 0x0000000000097223 */ /* 0x000fd00000000009 */
[----:B------:R-:W-:Y:S05]  /*0490*/  @!P0 BRA `(.L_x_29) ;  /* 0xfffffffc00e48947 */ /* 0x000fea000383ffff */
.L_x_28:
[----:B0-----:R-:W-:Y:S05]  /*04a0*/  BSYNC.RECONVERGENT B0 ;  /* 0x0000000000007941 */ /* 0x001fea0003800200 */
.L_x_27:
[----:B------:R0:W-:Y:S01]  /*04b0*/  STS [R8], R9 ;  /* 0x0000000908007388 */ /* 0x0001e20000000800 */
[----:B------:R-:W-:Y:S01]  /*04c0*/  UISETP.GE.U32.AND UP0, UPT, UR8, 0x2, UPT ;  /* 0x000000020800788c */ /* 0x000fe2000bf06070 */
[----:B------:R-:W-:Y:S08]  /*04d0*/  BAR.SYNC.DEFER_BLOCKING 0x0 ;  /* 0x0000000000007b1d */ /* 0x000ff00000010000 */
[----:B0-----:R-:W-:Y:S05]  /*04e0*/  BRA.U !UP0, `(.L_x_30) ;  /* 0x0000000108307547 */ /* 0x001fea000b800000 */
[----:B------:R-:W-:-:S07]  /*04f0*/  MOV R0, UR8 ;  /* 0x0000000800007c02 */ /* 0x000fce0008000f00 */
.L_x_31:
[----:B------:R-:W-:-:S04]  /*0500*/  SHF.R.U32.HI R12, RZ, 0x1, R0 ;  /* 0x00000001ff0c7819 */ /* 0x000fc80000011600 */
[----:B------:R-:W-:-:S13]  /*0510*/  ISETP.GE.U32.AND P0, PT, R7, R12, PT ;  /* 0x0000000c0700720c */ /* 0x000fda0003f06070 */
[----:B------:R-:W-:Y:S01]  /*0520*/  @!P0 IMAD R9, R12, 0x4, R8 ;  /* 0x000000040c098824 */ /* 0x000fe200078e0208 */
[----:B------:R-:W-:Y:S05]  /*0530*/  @!P0 LDS R10, [R8] ;  /* 0x00000000080a8984 */ /* 0x000fea0000000800 */
[----:B------:R-:W0:Y:S02]  /*0540*/  @!P0 LDS R9, [R9] ;  /* 0x0000000009098984 */ /* 0x000e240000000800 */
[----:B0-----:R-:W-:-:S05]  /*0550*/  @!P0 FADD R11, R9, R10 ;  /* 0x0000000a090b8221 */ /* 0x001fca0000000000 */
[----:B------:R0:W-:Y:S01]  /*0560*/  @!P0 STS [R8], R11 ;  /* 0x0000000b08008388 */ /* 0x0001e20000000800 */
[----:B------:R-:W-:Y:S01]  /*0570*/  BAR.SYNC.DEFER_BLOCKING 0x0 ;  /* 0x0000000000007b1d */ /* 0x000fe20000010000 */
[----:B------:R-:W-:Y:S01]  /*0580*/  ISETP.GT.U32.AND P0, PT, R0, 0x3, PT ;  /* 0x000000030000780c */ /* 0x000fe20003f04070 */
[----:B------:R-:W-:-:S12]  /*0590*/  IMAD.MOV.U32 R0, RZ, RZ, R12 ;  /* 0x000000ffff007224 */ /* 0x000fd800078e000c */
[----:B0-----:R-:W-:Y:S05]  /*05a0*/  @P0 BRA `(.L_x_31) ;  /* 0xfffffffc00d40947 */ /* 0x001fea000383ffff */
.L_x_30:
[----:B------:R-:W0:Y:S01]  /*05b0*/  S2UR UR5, SR_CgaCtaId ;  /* 0x00000000000579c3 */ /* 0x000e220000008800 */
[----:B------:R-:W-:Y:S01]  /*05c0*/  UMOV UR4, 0x400 ;  /* 0x0000040000047882 */ /* 0x000fe20000000000 */
[----:B------:R-:W1:Y:S02]  /*05d0*/  MUFU.RCP R0, R3 ;  /* 0x0000000300007308 */ /* 0x000e640000001000 */
[----:B-1----:R-:W-:-:S04]  /*05e0*/  FFMA R9, -R3, R0, 1 ;  /* 0x3f80000003097423 */ /* 0x002fc80000000100 */
[----:B------:R-:W-:Y:S01]  /*05f0*/  FFMA R0, R0, R9, R0 ;  /* 0x0000000900007223 */ /* 0x000fe20000000000 */
[----:B0-----:R-:W-:-:S09]  /*0600*/  ULEA UR4, UR5, UR4, 0x18 ;  /* 0x0000000405047291 */ /* 0x001fd2000f8ec0ff */
[----:B------:R-:W0:Y:S02]  /*0610*/  LDS R8, [UR4] ;  /* 0x00000004ff087984 */ /* 0x000e240008000800 */
[----:B------:R-:W1:Y:S02]  /*0620*/  LDCU UR4, c[0x0][0x3a0] ;  /* 0x00007400ff0477ac */ /* 0x000e640008000800 */
[----:B-1----:R-:W-:Y:S01]  /*0630*/  ISETP.GE.AND P2, PT, R7, UR4, PT ;  /* 0x0000000407007c0c */ /* 0x002fe2000bf46270 */
[----:B0-----:R-:W0:Y:S01]  /*0640*/  FCHK P0, R8, R3 ;  /* 0x0000000308007302 */ /* 0x001e220000000000 */
[----:B------:R-:W-:-:S04]  /*0650*/  FFMA R9, R0, R8, RZ ;  /* 0x0000000800097223 */ /* 0x000fc800000000ff */
[----:B------:R-:W-:-:S04]  /*0660*/  FFMA R10, -R3, R9, R8 ;  /* 0x00000009030a7223 */ /* 0x000fc80000000108 */
[----:B------:R-:W-:Y:S01]  /*0670*/  FFMA R0, R0, R10, R9 ;  /* 0x0000000a00007223 */ /* 0x000fe20000000009 */
[----:B0-----:R-:W-:Y:S06]  /*0680*/  @!P0 BRA `(.L_x_32) ;  /* 0x00000000000c8947 */ /* 0x001fec0003800000 */
[----:B------:R-:W-:Y:S01]  /*0690*/  IMAD.MOV.U32 R0, RZ, RZ, R8 ;  /* 0x000000ffff007224 */ /* 0x000fe200078e0008 */
[----:B------:R-:W-:-:S07]  /*06a0*/  MOV R10, 0x6c0 ;  /* 0x000006c0000a7802 */ /* 0x000fce0000000f00 */
[----:B------:R-:W-:Y:S05]  /*06b0*/  CALL.REL.NOINC `($__internal_0_$__cuda_sm3x_div_rn_noftz_f32_slowpath) ;  /* 0x0000000000787944 */ /* 0x000fea0003c00000 */
.L_x_32:
[----:B------:R-:W0:Y:S02]  /*06c0*/  LDCU UR4, c[0x0][0x3a4] ;  /* 0x00007480ff0477ac */ /* 0x000e240008000800 */
[----:B0-----:R-:W-:Y:S01]  /*06d0*/  FADD R0, R0, UR4 ;  /* 0x0000000400007e21 */ /* 0x001fe20008000000 */
[----:B------:R-:W-:Y:S06]  /*06e0*/  @P2 EXIT ;  /* 0x000000000000294d */ /* 0x000fec0003800000 */
[C---:B------:R-:W-:Y:S01]  /*06f0*/  FSETP.GEU.AND P0, PT, |R0|.reuse, 1.175494350822287508e-38, PT ;  /* 0x008000000000780b */ /* 0x040fe20003f0e200 */
[----:B------:R-:W0:Y:S01]  /*0700*/  LDC.64 R8, c[0x0][0x390] ;  /* 0x0000e400ff087b82 */ /* 0x000e220000000a00 */
[----:B------:R-:W1:Y:S01]  /*0710*/  LDCU UR9, c[0x0][0x3a0] ;  /* 0x00007400ff0977ac */ /* 0x000e620008000800 */
[----:B------:R-:W2:Y:S06]  /*0720*/  LDCU.64 UR4, c[0x0][0x388] ;  /* 0x00007100ff0477ac */ /* 0x000eac0008000a00 */
[----:B------:R-:W3:Y:S04]  /*0730*/  LDC.64 R10, c[0x0][0x398] ;  /* 0x0000e600ff0a7b82 */ /* 0x000ee80000000a00 */
[----:B------:R-:W-:-:S04]  /*0740*/  @!P0 FMUL R0, R0, 16777216 ;  /* 0x4b80000000008820 */ /* 0x000fc80000400000 */
[----:B------:R-:W4:Y:S02]  /*0750*/  MUFU.RSQ R3, R0 ;  /* 0x0000000000037308 */ /* 0x000f240000001400 */
[----:B-12-4-:R-:W-:-:S07]  /*0760*/  @!P0 FMUL R3, R3, 4096 ;  /* 0x4580000003038820 */ /* 0x016fce0000400000 */
.L_x_33:
[----:B-1----:R-:W-:-:S04]  /*0770*/  IMAD.WIDE R14, R7, 0x4, R4 ;  /* 0x00000004070e7825 */ /* 0x002fc800078e0204 */
[C---:B0-----:R-:W-:Y:S02]  /*0780*/  IMAD.WIDE R16, R7.reuse, 0x4, R8 ;  /* 0x0000000407107825 */ /* 0x041fe400078e0208 */
[----:B------:R-:W2:Y:S02]  /*0790*/  LDG.E R15, desc[UR6][R14.64] ;  /* 0x000000060e0f7981 */ /* 0x000ea4000c1e1900 */
[----:B---3--:R-:W-:Y:S02]  /*07a0*/  IMAD.WIDE R18, R7, 0x4, R10 ;  /* 0x0000000407127825 */ /* 0x008fe400078e020a */
[----:B------:R-:W3:Y:S04]  /*07b0*/  LDG.E R17, desc[UR6][R16.64] ;  /* 0x0000000610117981 */ /* 0x000ee8000c1e1900 */
[----:B------:R-:W3:Y:S01]  /*07c0*/  LDG.E R19, desc[UR6][R18.64] ;  /* 0x0000000612137981 */ /* 0x000ee2000c1e1900 */
[----:B------:R-:W-:-:S02]  /*07d0*/  SHF.R.S32.HI R13, RZ, 0x1f, R7 ;  /* 0x0000001fff0d7819 */ /* 0x000fc40000011407 */
[----:B------:R-:W-:Y:S01]  /*07e0*/  IADD3 R20, P0, PT, R2, R7, RZ ;  /* 0x0000000702147210 */ /* 0x000fe20007f1e0ff */
[----:B------:R-:W-:-:S03]  /*07f0*/  VIADD R7, R7, UR8 ;  /* 0x0000000807077c36 */ /* 0x000fc60008000000 */
[----:B------:R-:W-:Y:S02]  /*0800*/  LEA.HI.X.SX32 R13, R2, R13, 0x1, P0 ;  /* 0x0000000d020d7211 */ /* 0x000fe400000f0eff */
[----:B------:R-:W-:-:S04]  /*0810*/  LEA R12, P0, R20, UR4, 0x2 ;  /* 0x00000004140c7c11 */ /* 0x000fc8000f8010ff */
[----:B------:R-:W-:Y:S02]  /*0820*/  LEA.HI.X R13, R20, UR5, R13, 0x2, P0 ;  /* 0x00000005140d7c11 */ /* 0x000fe400080f140d */
[----:B------:R-:W-:Y:S01]  /*0830*/  ISETP.GE.AND P0, PT, R7, UR9, PT ;  /* 0x0000000907007c0c */ /* 0x000fe2000bf06270 */
[----:B--2---:R-:W-:-:S04]  /*0840*/  FADD R0, R15, -R6 ;  /* 0x800000060f007221 */ /* 0x004fc80000000000 */
[----:B------:R-:W-:-:S04]  /*0850*/  FMUL R0, R3, R0 ;  /* 0x0000000003007220 */ /* 0x000fc80000400000 */
[----:B---3--:R-:W-:-:S05]  /*0860*/  FFMA R15, R0, R17, R19 ;  /* 0x00000011000f7223 */ /* 0x008fca0000000013 */
[----:B------:R1:W-:Y:S01]  /*0870*/  STG.E desc[UR6][R12.64], R15 ;  /* 0x0000000f0c007986 */ /* 0x0003e2000c101906 */
[----:B------:R-:W-:Y:S05]  /*0880*/  @!P0 BRA `(.L_x_33) ;  /* 0xfffffffc00b88947 */ /* 0x000fea000383ffff */
[----:B------:R-:W-:Y:S05]  /*0890*/  EXIT ;  /* 0x000000000000794d */ /* 0x000fea0003800000 */
        .weak           $__internal_0_$__cuda_sm3x_div_rn_noftz_f32_slowpath
        .type           $__internal_0_$__cuda_sm3x_div_rn_noftz_f32_slowpath,@function
        .size           $__internal_0_$__cuda_sm3x_div_rn_noftz_f32_slowpath,(.L_x_68 - $__internal_0_$__cuda_sm3x_div_rn_noftz_f32_slowpath)
$__internal_0_$__cuda_sm3x_div_rn_noftz_f32_slowpath:
[--C-:B------:R-:W-:Y:S01]  /*08a0*/  SHF.R.U32.HI R11, RZ, 0x17, R3.reuse ;  /* 0x00000017ff0b7819 */ /* 0x100fe20000011603 */
[----:B------:R-:W-:Y:S01]  /*08b0*/  IMAD.MOV.U32 R13, RZ, RZ, R3 ;  /* 0x000000ffff0d7224 */ /* 0x000fe200078e0003 */
[----:B------:R-:W-:Y:S02]  /*08c0*/  SHF.R.U32.HI R9, RZ, 0x17, R0 ;  /* 0x00000017ff097819 */ /* 0x000fe40000011600 */
[----:B------:R-:W-:Y:S02]  /*08d0*/  LOP3.LUT R11, R11, 0xff, RZ, 0xc0, !PT ;  /* 0x000000ff0b0b7812 */ /* 0x000fe400078ec0ff */
[----:B------:R-:W-:-:S03]  /*08e0*/  LOP3.LUT R16, R9, 0xff, RZ, 0xc0, !PT ;  /* 0x000000ff09107812 */ /* 0x000fc600078ec0ff */
[----:B------:R-:W-:Y:S01]  /*08f0*/  VIADD R14, R11, 0xffffffff ;  /* 0xffffffff0b0e7836 */ /* 0x000fe20000000000 */
[----:B------:R-:W-:-:S04]  /*0900*/  IADD3 R12, PT, PT, R16, -0x1, RZ ;  /* 0xffffffff100c7810 */ /* 0x000fc80007ffe0ff */
[----:B------:R-:W-:-:S04]  /*0910*/  ISETP.GT.U32.AND P0, PT, R14, 0xfd, PT ;  /* 0x000000fd0e00780c */ /* 0x000fc80003f04070 */
[----:B------:R-:W-:-:S13]  /*0920*/  ISETP.GT.U32.OR P0, PT, R12, 0xfd, P0 ;  /* 0x000000fd0c00780c */ /* 0x000fda0000704470 */
[----:B------:R-:W-:Y:S01]  /*0930*/  @!P0 IMAD.MOV.U32 R9, RZ, RZ, RZ ;  /* 0x000000ffff098224 */ /* 0x000fe200078e00ff */
[----:B------:R-:W-:Y:S06]  /*0940*/  @!P0 BRA `(.L_x_34) ;  /* 0x00000000005c8947 */ /* 0x000fec0003800000 */
[----:B------:R-:W-:Y:S02]  /*0950*/  FSETP.GTU.FTZ.AND P0, PT, |R0|, +INF , PT ;  /* 0x7f8000000000780b */ /* 0x000fe40003f1c200 */
[----:B------:R-:W-:-:S04]  /*0960*/  FSETP.GTU.FTZ.AND P1, PT, |R3|, +INF , PT ;  /* 0x7f8000000300780b */ /* 0x000fc80003f3c200 */
[----:B------:R-:W-:-:S13]  /*0970*/  PLOP3.LUT P0, PT, P0, P1, PT, 0xf8, 0x8f ;  /* 0x00000000008f781c */ /* 0x000fda0000703f70 */
[----:B------:R-:W-:Y:S05]  /*0980*/  @P0 BRA `(.L_x_35) ;  /* 0x0000000400440947 */ /* 0x000fea0003800000 */
[----:B------:R-:W-:-:S13]  /*0990*/  LOP3.LUT P0, RZ, R13, 0x7fffffff, R0, 0xc8, !PT ;  /* 0x7fffffff0dff7812 */ /* 0x000fda000780c800 */
[----:B------:R-:W-:Y:S05]  /*09a0*/  @!P0 BRA `(.L_x_36) ;  /* 0x0000000400348947 */ /* 0x000fea0003800000 */
[C---:B------:R-:W-:Y:S02]  /*09b0*/  FSETP.NEU.FTZ.AND P3, PT, |R0|.reuse, +INF , PT ;  /* 0x7f8000000000780b */ /* 0x040fe40003f7d200 */
[----:B------:R-:W-:Y:S02]  /*09c0*/  FSETP.NEU.FTZ.AND P1, PT, |R3|, +INF , PT ;  /* 0x7f8000000300780b */ /* 0x000fe40003f3d200 */
[----:B------:R-:W-:-:S11]  /*09d0*/  FSETP.NEU.FTZ.AND P0, PT, |R0|, +INF , PT ;  /* 0x7f8000000000780b */ /* 0x000fd60003f1d200 */
[----:B------:R-:W-:Y:S05]  /*09e0*/  @!P1 BRA !P3, `(.L_x_36) ;  /* 0x0000000400249947 */ /* 0x000fea0005800000 */
[----:B------:R-:W-:-:S04]  /*09f0*/  LOP3.LUT P3, RZ, R0, 0x7fffffff, RZ, 0xc0, !PT ;  /* 0x7fffffff00ff7812 */ /* 0x000fc8000786c0ff */
[----:B------:R-:W-:-:S13]  /*0a00*/  PLOP3.LUT P1, PT, P1, P3, PT, 0x2f, 0xf2 ;  /* 0x0000000000f2781c */ /* 0x000fda0000f26577 */
[----:B------:R-:W-:Y:S05]  /*0a10*/  @P1 BRA `(.L_x_37) ;  /* 0x0000000400101947 */ /* 0x000fea0003800000 */
[----:B------:R-:W-:-:S04]  /*0a20*/  LOP3.LUT P1, RZ, R13, 0x7fffffff, RZ, 0xc0, !PT ;  /* 0x7fffffff0dff7812 */ /* 0x000fc8000782c0ff */
[----:B------:R-:W-:-:S13]  /*0a30*/  PLOP3.LUT P0, PT, P0, P1, PT, 0x2f, 0xf2 ;  /* 0x0000000000f2781c */ /* 0x000fda0000702577 */
[----:B------:R-:W-:Y:S05]  /*0a40*/  @P0 BRA `(.L_x_38) ;  /* 0x0000000000f80947 */ /* 0x000fea0003800000 */
[----:B------:R-:W-:Y:S02]  /*0a50*/  ISETP.GE.AND P0, PT, R12, RZ, PT ;  /* 0x000000ff0c00720c */ /* 0x000fe40003f06270 */
[----:B------:R-:W-:-:S11]  /*0a60*/  ISETP.GE.AND P1, PT, R14, RZ, PT ;  /* 0x000000ff0e00720c */ /* 0x000fd60003f26270 */
[----:B------:R-:W-:Y:S02]  /*0a70*/  @P0 IMAD.MOV.U32 R9, RZ, RZ, RZ ;  /* 0x000000ffff090224 */ /* 0x000fe400078e00ff */
[----:B------:R-:W-:Y:S01]  /*0a80*/  @!P0 FFMA R0, R0, 1.84467440737095516160e+19, RZ ;  /* 0x5f80000000008823 */ /* 0x000fe200000000ff */
[----:B------:R-:W-:Y:S02]  /*0a90*/  @!P0 IMAD.MOV.U32 R9, RZ, RZ, -0x40 ;  /* 0xffffffc0ff098424 */ /* 0x000fe400078e00ff */
[----:B------:R-:W-:Y:S02]  /*0aa0*/  @!P1 FFMA R13, R3, 1.84467440737095516160e+19, RZ ;  /* 0x5f800000030d9823 */ /* 0x000fe400000000ff */
[----:B------:R-:W-:-:S07]  /*0ab0*/  @!P1 VIADD R9, R9, 0x40 ;  /* 0x0000004009099836 */ /* 0x000fce0000000000 */
.L_x_34:
[----:B------:R-:W-:-:S04]  /*0ac0*/  LEA R12, R11, 0xc0800000, 0x17 ;  /* 0xc08000000b0c7811 */ /* 0x000fc800078eb8ff */
[----:B------:R-:W-:Y:S01]  /*0ad0*/  IADD3 R13, PT, PT, -R12, R13, RZ ;  /* 0x0000000d0c0d7210 */ /* 0x000fe20007ffe1ff */
[----:B------:R-:W-:-:S03]  /*0ae0*/  VIADD R12, R16, 0xffffff81 ;  /* 0xffffff81100c7836 */ /* 0x000fc60000000000 */
[----:B------:R-:W0:Y:S01]  /*0af0*/  MUFU.RCP R14, R13 ;  /* 0x0000000d000e7308 */ /* 0x000e220000001000 */
[----:B------:R-:W-:Y:S01]  /*0b00*/  FADD.FTZ R15, -R13, -RZ ;  /* 0x800000ff0d0f7221 */ /* 0x000fe20000010100 */
[C---:B------:R-:W-:Y:S01]  /*0b10*/  IMAD R0, R12.reuse, -0x800000, R0 ;  /* 0xff8000000c007824 */ /* 0x040fe200078e0200 */
[----:B------:R-:W-:-:S05]  /*0b20*/  IADD3 R12, PT, PT, R12, 0x7f, -R11 ;  /* 0x0000007f0c0c7810 */ /* 0x000fca0007ffe80b */
[----:B------:R-:W-:Y:S02]  /*0b30*/  IMAD.IADD R12, R12, 0x1, R9 ;  /* 0x000000010c0c7824 */ /* 0x000fe400078e0209 */
[----:B0-----:R-:W-:-:S04]  /*0b40*/  FFMA R17, R14, R15, 1 ;  /* 0x3f8000000e117423 */ /* 0x001fc8000000000f */
[----:B------:R-:W-:-:S04]  /*0b50*/  FFMA R19, R14, R17, R14 ;  /* 0x000000110e137223 */ /* 0x000fc8000000000e */
[----:B------:R-:W-:-:S04]  /*0b60*/  FFMA R14, R0, R19, RZ ;  /* 0x00000013000e7223 */ /* 0x000fc800000000ff */
[----:B------:R-:W-:-:S04]  /*0b70*/  FFMA R17, R15, R14, R0 ;  /* 0x0000000e0f117223 */ /* 0x000fc80000000000 */
[----:B------:R-:W-:-:S04]  /*0b80*/  FFMA R14, R19, R17, R14 ;  /* 0x00000011130e7223 */ /* 0x000fc8000000000e */
[----:B------:R-:W-:-:S04]  /*0b90*/  FFMA R15, R15, R14, R0 ;  /* 0x0000000e0f0f7223 */ /* 0x000fc80000000000 */
[----:B------:R-:W-:-:S05]  /*0ba0*/  FFMA R0, R19, R15, R14 ;  /* 0x0000000f13007223 */ /* 0x000fca000000000e */
[----:B------:R-:W-:-:S04]  /*0bb0*/  SHF.R.U32.HI R11, RZ, 0x17, R0 ;  /* 0x00000017ff0b7819 */ /* 0x000fc80000011600 */
[----:B------:R-:W-:-:S05]  /*0bc0*/  LOP3.LUT R11, R11, 0xff, RZ, 0xc0, !PT ;  /* 0x000000ff0b0b7812 */ /* 0x000fca00078ec0ff */
[----:B------:R-:W-:-:S04]  /*0bd0*/  IMAD.IADD R13, R11, 0x1, R12 ;  /* 0x000000010b0d7824 */ /* 0x000fc800078e020c */
[----:B------:R-:W-:-:S05]  /*0be0*/  VIADD R9, R13, 0xffffffff ;  /* 0xffffffff0d097836 */ /* 0x000fca0000000000 */
[----:B------:R-:W-:-:S13]  /*0bf0*/  ISETP.GE.U32.AND P0, PT, R9, 0xfe, PT ;  /* 0x000000fe0900780c */ /* 0x000fda0003f06070 */
[----:B------:R-:W-:Y:S05]  /*0c00*/  @!P0 BRA `(.L_x_39) ;  /* 0x0000000000808947 */ /* 0x000fea0003800000 */
[----:B------:R-:W-:-:S13]  /*0c10*/  ISETP.GT.AND P0, PT, R13, 0xfe, PT ;  /* 0x000000fe0d00780c */ /* 0x000fda0003f04270 */
[----:B------:R-:W-:Y:S05]  /*0c20*/  @P0 BRA `(.L_x_40) ;  /* 0x00000000006c0947 */ /* 0x000fea0003800000 */
[----:B------:R-:W-:-:S13]  /*0c30*/  ISETP.GE.AND P0, PT, R13, 0x1, PT ;  /* 0x000000010d00780c */ /* 0x000fda0003f06270 */
[----:B------:R-:W-:Y:S05]  /*0c40*/  @P0 BRA `(.L_x_41) ;  /* 0x0000000000980947 */ /* 0x000fea0003800000 */
[----:B------:R-:W-:Y:S02]  /*0c50*/  ISETP.GE.AND P0, PT, R13, -0x18, PT ;  /* 0xffffffe80d00780c */ /* 0x000fe40003f06270 */
[----:B------:R-:W-:-:S11]  /*0c60*/  LOP3.LUT R0, R0, 0x80000000, RZ, 0xc0, !PT ;  /* 0x8000000000007812 */ /* 0x000fd600078ec0ff */
[----:B------:R-:W-:Y:S05]  /*0c70*/  @!P0 BRA `(.L_x_41) ;  /* 0x00000000008c8947 */ /* 0x000fea0003800000 */
[CCC-:B------:R-:W-:Y:S01]  /*0c80*/  FFMA.RZ R9, R19.reuse, R15.reuse, R14.reuse ;  /* 0x0000000f13097223 */ /* 0x1c0fe2000000c00e */
[-CC-:B------:R-:W-:Y:S01]  /*0c90*/  FFMA.RM R12, R19, R15.reuse, R14.reuse ;  /* 0x0000000f130c7223 */ /* 0x180fe2000000400e */
[C---:B------:R-:W-:Y:S02]  /*0ca0*/  ISETP.NE.AND P3, PT, R13.reuse, RZ, PT ;  /* 0x000000ff0d00720c */ /* 0x040fe40003f65270 */
[----:B------:R-:W-:Y:S02]  /*0cb0*/  ISETP.NE.AND P1, PT, R13, RZ, PT ;  /* 0x000000ff0d00720c */ /* 0x000fe40003f25270 */
[----:B------:R-:W-:Y:S01]  /*0cc0*/  LOP3.LUT R11, R9, 0x7fffff, RZ, 0xc0, !PT ;  /* 0x007fffff090b7812 */ /* 0x000fe200078ec0ff */
[----:B------:R-:W-:Y:S01]  /*0cd0*/  FFMA.RP R9, R19, R15, R14 ;  /* 0x0000000f13097223 */ /* 0x000fe2000000800e */
[C---:B------:R-:W-:Y:S01]  /*0ce0*/  VIADD R14, R13.reuse, 0x20 ;  /* 0x000000200d0e7836 */ /* 0x040fe20000000000 */
[----:B------:R-:W-:Y:S02]  /*0cf0*/  IADD3 R13, PT, PT, -R13, RZ, RZ ;  /* 0x000000ff0d0d7210 */ /* 0x000fe40007ffe1ff */
[----:B------:R-:W-:-:S02]  /*0d00*/  LOP3.LUT R11, R11, 0x800000, RZ, 0xfc, !PT ;  /* 0x008000000b0b7812 */ /* 0x000fc400078efcff */
[----:B------:R-:W-:Y:S02]  /*0d10*/  FSETP.NEU.FTZ.AND P0, PT, R9, R12, PT ;  /* 0x0000000c0900720b */ /* 0x000fe40003f1d000 */
[----:B------:R-:W-:Y:S02]  /*0d20*/  SHF.L.U32 R14, R11, R14, RZ ;  /* 0x0000000e0b0e7219 */ /* 0x000fe400000006ff */
[----:B------:R-:W-:Y:S02]  /*0d30*/  SEL R12, R13, RZ, P3 ;  /* 0x000000ff0d0c7207 */ /* 0x000fe40001800000 */
[----:B------:R-:W-:Y:S02]  /*0d40*/  ISETP.NE.AND P1, PT, R14, RZ, P1 ;  /* 0x000000ff0e00720c */ /* 0x000fe40000f25270 */
[----:B------:R-:W-:Y:S02]  /*0d50*/  SHF.R.U32.HI R12, RZ, R12, R11 ;  /* 0x0000000cff0c7219 */ /* 0x000fe4000001160b */
[----:B------:R-:W-:-:S02]  /*0d60*/  PLOP3.LUT P0, PT, P0, P1, PT, 0xf8, 0x8f ;  /* 0x00000000008f781c */ /* 0x000fc40000703f70 */
[----:B------:R-:W-:Y:S02]  /*0d70*/  SHF.R.U32.HI R14, RZ, 0x1, R12 ;  /* 0x00000001ff0e7819 */ /* 0x000fe4000001160c */
[----:B------:R-:W-:-:S04]  /*0d80*/  SEL R9, RZ, 0x1, !P0 ;  /* 0x00000001ff097807 */ /* 0x000fc80004000000 */
[----:B------:R-:W-:-:S04]  /*0d90*/  LOP3.LUT R9, R9, 0x1, R14, 0xf8, !PT ;  /* 0x0000000109097812 */ /* 0x000fc800078ef80e */
[----:B------:R-:W-:-:S05]  /*0da0*/  LOP3.LUT R9, R9, R12, RZ, 0xc0, !PT ;  /* 0x0000000c09097212 */ /* 0x000fca00078ec0ff */
[----:B------:R-:W-:-:S05]  /*0db0*/  IMAD.IADD R9, R14, 0x1, R9 ;  /* 0x000000010e097824 */ /* 0x000fca00078e0209 */
[----:B------:R-:W-:Y:S01]  /*0dc0*/  LOP3.LUT R0, R9, R0, RZ, 0xfc, !PT ;  /* 0x0000000009007212 */ /* 0x000fe200078efcff */
[----:B------:R-:W-:Y:S06]  /*0dd0*/  BRA `(.L_x_41) ;  /* 0x0000000000347947 */ /* 0x000fec0003800000 */
.L_x_40:
[----:B------:R-:W-:-:S04]  /*0de0*/  LOP3.LUT R0, R0, 0x80000000, RZ, 0xc0, !PT ;  /* 0x8000000000007812 */ /* 0x000fc800078ec0ff */
[----:B------:R-:W-:Y:S01]  /*0df0*/  LOP3.LUT R0, R0, 0x7f800000, RZ, 0xfc, !PT ;  /* 0x7f80000000007812 */ /* 0x000fe200078efcff */
[----:B------:R-:W-:Y:S06]  /*0e00*/  BRA `(.L_x_41) ;  /* 0x0000000000287947 */ /* 0x000fec0003800000 */
.L_x_39:
[----:B------:R-:W-:Y:S01]  /*0e10*/  IMAD R0, R12, 0x800000, R0 ;  /* 0x008000000c007824 */ /* 0x000fe200078e0200 */
[----:B------:R-:W-:Y:S06]  /*0e20*/  BRA `(.L_x_41) ;  /* 0x0000000000207947 */ /* 0x000fec0003800000 */
.L_x_38:
[----:B------:R-:W-:-:S04]  /*0e30*/  LOP3.LUT R0, R13, 0x80000000, R0, 0x48, !PT ;  /* 0x800000000d007812 */ /* 0x000fc800078e4800 */
[----:B------:R-:W-:Y:S01]  /*0e40*/  LOP3.LUT R0, R0, 0x7f800000, RZ, 0xfc, !PT ;  /* 0x7f80000000007812 */ /* 0x000fe200078efcff */
[----:B------:R-:W-:Y:S06]  /*0e50*/  BRA `(.L_x_41) ;  /* 0x0000000000147947 */ /* 0x000fec0003800000 */
.L_x_37:
[----:B------:R-:W-:Y:S01]  /*0e60*/  LOP3.LUT R0, R13, 0x80000000, R0, 0x48, !PT ;  /* 0x800000000d007812 */ /* 0x000fe200078e4800 */
[----:B------:R-:W-:Y:S06]  /*0e70*/  BRA `(.L_x_41) ;  /* 0x00000000000c7947 */ /* 0x000fec0003800000 */
.L_x_36:
[----:B------:R-:W0:Y:S01]  /*0e80*/  MUFU.RSQ R0, -QNAN ;  /* 0xffc0000000007908 */ /* 0x000e220000001400 */
[----:B------:R-:W-:Y:S05]  /*0e90*/  BRA `(.L_x_41) ;  /* 0x0000000000047947 */ /* 0x000fea0003800000 */
.L_x_35:
[----:B------:R-:W-:-:S07]  /*0ea0*/  FADD.FTZ R0, R0, R3 ;  /* 0x0000000300007221 */ /* 0x000fce0000010000 */
.L_x_41:
[----:B------:R-:W-:-:S04]  /*0eb0*/  IMAD.MOV.U32 R11, RZ, RZ, 0x0 ;  /* 0x00000000ff0b7424 */ /* 0x000fc800078e00ff */
[----:B0-----:R-:W-:Y:S05]  /*0ec0*/  RET.REL.NODEC R10 `(_Z17layer_norm_kernelPfS_S_S_if) ;  /* 0xfffffff00a4c7950 */ /* 0x001fea0003c3ffff */
.L_x_42:
        /* <DEDUP_REMOVED lines=11> */
.L_x_68:


//--------------------- .text._Z14softmax_kernelPfS_i --------------------------
	.section	.text._Z14softmax_kernelPfS_i,"ax",@progbits
	.align	128
        .global         _Z14softmax_kernelPfS_i
        .type           _Z14softmax_kernelPfS_i,@function
        .size           _Z14softmax_kernelPfS_i,(.L_x_69 - _Z14softmax_kernelPfS_i)
        .other          _Z14softmax_kernelPfS_i,@"STO_CUDA_ENTRY STV_DEFAULT"
_Z14softmax_kernelPfS_i:
.text._Z14softmax_kernelPfS_i:
[----:B------:R-:W-:Y:S01]  /*0000*/  LDC R1, c[0x0][0x37c] ;  /* 0x0000df00ff017b82 */ /* 0x000fe20000000800 */
[----:B------:R-:W0:Y:S01]  /*0010*/  S2R R2, SR_TID.X ;  /* 0x0000000000027919 */ /* 0x000e220000002100 */
[----:B------:R-:W0:Y:S01]  /*0020*/  LDCU UR4, c[0x0][0x390] ;  /* 0x00007200ff0477ac */ /* 0x000e220008000800 */
[----:B------:R-:W-:Y:S01]  /*0030*/  BSSY.RECONVERGENT B0, `(.L_x_43) ;  /* 0x000000f000007945 */ /* 0x000fe20003800200 */
[----:B------:R-:W-:Y:S01]  /*0040*/  IMAD.MOV.U32 R9, RZ, RZ, -0x800000 ;  /* 0xff800000ff097424 */ /* 0x000fe200078e00ff */
[----:B------:R-:W1:Y:S01]  /*0050*/  LDCU.64 UR6, c[0x0][0x358] ;  /* 0x00006b00ff0677ac */ /* 0x000e620008000a00 */
[----:B0-----:R-:W-:-:S13]  /*0060*/  ISETP.GE.AND P0, PT, R2, UR4, PT ;  /* 0x0000000402007c0c */ /* 0x001fda000bf06270 */
[----:B-1----:R-:W-:Y:S05]  /*0070*/  @P0 BRA `(.L_x_44) ;  /* 0x0000000000280947 */ /* 0x002fea0003800000 */
[----:B------:R-:W0:Y:S01]  /*0080*/  LDC R0, c[0x0][0x360] ;  /* 0x0000d800ff007b82 */ /* 0x000e220000000800 */
[----:B------:R-:W-:Y:S02]  /*0090*/  IMAD.MOV.U32 R9, RZ, RZ, -0x800000 ;  /* 0xff800000ff097424 */ /* 0x000fe400078e00ff */
[----:B------:R-:W-:-:S05]  /*00a0*/  IMAD.MOV.U32 R3, RZ, RZ, R2 ;  /* 0x000000ffff037224 */ /* 0x000fca00078e0002 */
[----:B------:R-:W1:Y:S02]  /*00b0*/  LDC.64 R6, c[0x0][0x380] ;  /* 0x0000e000ff067b82 */ /* 0x000e640000000a00 */
.L_x_45:
[----:B-1----:R-:W-:-:S06]  /*00c0*/  IMAD.WIDE R4, R3, 0x4, R6 ;  /* 0x0000000403047825 */ /* 0x002fcc00078e0206 */
[----:B------:R-:W2:Y:S01]  /*00d0*/  LDG.E R4, desc[UR6][R4.64] ;  /* 0x0000000604047981 */ /* 0x000ea2000c1e1900 */
[----:B0-----:R-:W-:-:S05]  /*00e0*/  IMAD.IADD R3, R0, 0x1, R3 ;  /* 0x0000000100037824 */ /* 0x001fca00078e0203 */
[----:B------:R-:W-:Y:S02]  /*00f0*/  ISETP.GE.AND P0, PT, R3, UR4, PT ;  /* 0x0000000403007c0c */ /* 0x000fe4000bf06270 */
[----:B--2---:R-:W-:-:S11]  /*0100*/  FMNMX R9, R4, R9, !PT ;  /* 0x0000000904097209 */ /* 0x004fd60007800000 */
[----:B------:R-:W-:Y:S05]  /*0110*/  @!P0 BRA `(.L_x_45) ;  /* 0xfffffffc00e88947 */ /* 0x000fea000383ffff */
.L_x_44:
[----:B------:R-:W-:Y:S05]  /*0120*/  BSYNC.RECONVERGENT B0 ;  /* 0x0000000000007941 */ /* 0x000fea0003800200 */
.L_x_43:
[----:B------:R-:W0:Y:S01]  /*0130*/  S2UR UR5, SR_CgaCtaId ;  /* 0x00000000000579c3 */ /* 0x000e220000008800 */
[----:B------:R-:W-:Y:S01]  /*0140*/  UMOV UR4, 0x400 ;  /* 0x0000040000047882 */ /* 0x000fe20000000000 */
[----:B------:R-:W1:Y:S01]  /*0150*/  LDCU UR8, c[0x0][0x360] ;  /* 0x00006c00ff0877ac */ /* 0x000e620008000800 */
[----:B------:R-:W-:Y:S01]  /*0160*/  IMAD.MOV.U32 R3, RZ, RZ, RZ ;  /* 0x000000ffff037224 */ /* 0x000fe200078e00ff */
[----:B------:R-:W2:Y:S01]  /*0170*/  LDCU UR9, c[0x0][0x390] ;  /* 0x00007200ff0977ac */ /* 0x000ea20008000800 */
[----:B-1----:R-:W-:Y:S02]  /*0180*/  UISETP.GE.U32.AND UP0, UPT, UR8, 0x2, UPT ;  /* 0x000000020800788c */ /* 0x002fe4000bf06070 */
[----:B0-----:R-:W-:Y:S01]  /*0190*/  ULEA UR4, UR5, UR4, 0x18 ;  /* 0x0000000405047291 */ /* 0x001fe2000f8ec0ff */
[----:B--2---:R-:W-:-:S05]  /*01a0*/  ISETP.GE.AND P1, PT, R2, UR9, PT ;  /* 0x0000000902007c0c */ /* 0x004fca000bf26270 */
[----:B------:R-:W-:-:S05]  /*01b0*/  LEA R0, R2, UR4, 0x2 ;  /* 0x0000000402007c11 */ /* 0x000fca000f8e10ff */
[----:B------:R0:W-:Y:S01]  /*01c0*/  STS [R0], R9 ;  /* 0x0000000900007388 */ /* 0x0001e20000000800 */
[----:B------:R-:W-:Y:S06]  /*01d0*/  BAR.SYNC.DEFER_BLOCKING 0x0 ;  /* 0x0000000000007b1d */ /* 0x000fec0000010000 */
[----:B------:R-:W-:Y:S05]  /*01e0*/  BRA.U !UP0, `(.L_x_46) ;  /* 0x0000000108307547 */ /* 0x000fea000b800000 */
[----:B------:R-:W-:-:S07]  /*01f0*/  IMAD.U32 R4, RZ, RZ, UR8 ;  /* 0x00000008ff047e24 */ /* 0x000fce000f8e00ff */
.L_x_47:
[----:B------:R-:W-:-:S04]  /*0200*/  SHF.R.U32.HI R7, RZ, 0x1, R4 ;  /* 0x00000001ff077819 */ /* 0x000fc80000011604 */
[----:B------:R-:W-:-:S13]  /*0210*/  ISETP.GE.U32.AND P0, PT, R2, R7, PT ;  /* 0x000000070200720c */ /* 0x000fda0003f06070 */
[----:B------:R-:W-:Y:S01]  /*0220*/  @!P0 IMAD R6, R7, 0x4, R0 ;  /* 0x0000000407068824 */ /* 0x000fe200078e0200 */
[----:B------:R-:W-:Y:S05]  /*0230*/  @!P0 LDS R5, [R0] ;  /* 0x0000000000058984 */ /* 0x000fea0000000800 */
[----:B------:R-:W1:Y:S02]  /*0240*/  @!P0 LDS R6, [R6] ;  /* 0x0000000006068984 */ /* 0x000e640000000800 */
[----:B-1----:R-:W-:-:S05]  /*0250*/  @!P0 FMNMX R5, R5, R6, !PT ;  /* 0x0000000605058209 */ /* 0x002fca0007800000 */
[----:B------:R1:W-:Y:S01]  /*0260*/  @!P0 STS [R0], R5 ;  /* 0x0000000500008388 */ /* 0x0003e20000000800 */
[----:B------:R-:W-:Y:S01]  /*0270*/  BAR.SYNC.DEFER_BLOCKING 0x0 ;  /* 0x0000000000007b1d */ /* 0x000fe20000010000 */
[----:B------:R-:W-:Y:S01]  /*0280*/  ISETP.GT.U32.AND P0, PT, R4, 0x3, PT ;  /* 0x000000030400780c */ /* 0x000fe20003f04070 */
[----:B------:R-:W-:-:S12]  /*0290*/  IMAD.MOV.U32 R4, RZ, RZ, R7 ;  /* 0x000000ffff047224 */ /* 0x000fd800078e0007 */
[----:B-1----:R-:W-:Y:S05]  /*02a0*/  @P0 BRA `(.L_x_47) ;  /* 0xfffffffc00d40947 */ /* 0x002fea000383ffff */
.L_x_46:
[----:B------:R-:W-:Y:S04]  /*02b0*/  BSSY.RECONVERGENT B0, `(.L_x_48) ;  /* 0x000001d000007945 */ /* 0x000fe80003800200 */
[----:B------:R-:W-:Y:S05]  /*02c0*/  @P1 BRA `(.L_x_49) ;  /* 0x00000000006c1947 */ /* 0x000fea0003800000 */
[----:B------:R-:W1:Y:S01]  /*02d0*/  S2UR UR5, SR_CgaCtaId ;  /* 0x00000000000579c3 */ /* 0x000e620000008800 */
[----:B------:R-:W-:Y:S01]  /*02e0*/  UMOV UR4, 0x400 ;  /* 0x0000040000047882 */ /* 0x000fe20000000000 */
[----:B------:R-:W-:Y:S01]  /*02f0*/  IMAD.MOV.U32 R3, RZ, RZ, RZ ;  /* 0x000000ffff037224 */ /* 0x000fe200078e00ff */
[----:B------:R-:W-:-:S05]  /*0300*/  MOV R11, R2 ;  /* 0x00000002000b7202 */ /* 0x000fca0000000f00 */
[----:B------:R-:W2:Y:S08]  /*0310*/  LDC.64 R4, c[0x0][0x380] ;  /* 0x0000e000ff047b82 */ /* 0x000eb00000000a00 */
[----:B------:R-:W3:Y:S01]  /*0320*/  LDC.64 R6, c[0x0][0x388] ;  /* 0x0000e200ff067b82 */ /* 0x000ee20000000a00 */
[----:B-1----:R-:W-:-:S09]  /*0330*/  ULEA UR4, UR5, UR4, 0x18 ;  /* 0x0000000405047291 */ /* 0x002fd2000f8ec0ff */
[----:B------:R-:W1:Y:S03]  /*0340*/  LDS R10, [UR4] ;  /* 0x00000004ff0a7984 */ /* 0x000e660008000800 */
.L_x_50:
[----:B0-2-4-:R-:W-:-:S06]  /*0350*/  IMAD.WIDE R8, R11, 0x4, R4 ;  /* 0x000000040b087825 */ /* 0x015fcc00078e0204 */
[----:B------:R-:W1:Y:S01]  /*0360*/  LDG.E R9, desc[UR6][R8.64] ;  /* 0x0000000608097981 */ /* 0x000e62000c1e1900 */
[----:B------:R-:W-:Y:S02]  /*0370*/  IMAD.MOV.U32 R13, RZ, RZ, 0x3bbb989d ;  /* 0x3bbb989dff0d7424 */ /* 0x000fe400078e00ff */
[----:B------:R-:W-:Y:S02]  /*0380*/  IMAD.MOV.U32 R14, RZ, RZ, 0x437c0000 ;  /* 0x437c0000ff0e7424 */ /* 0x000fe400078e00ff */
[----:B-1----:R-:W-:Y:S01]  /*0390*/  FADD R12, -R10, R9 ;  /* 0x000000090a0c7221 */ /* 0x002fe20000000100 */
[----:B---3--:R-:W-:-:S04]  /*03a0*/  IMAD.WIDE R8, R11, 0x4, R6 ;  /* 0x000000040b087825 */ /* 0x008fc800078e0206 */
[----:B------:R-:W-:Y:S01]  /*03b0*/  FFMA.SAT R13, R12, R13, 0.5 ;  /* 0x3f0000000c0d7423 */ /* 0x000fe2000000200d */
[----:B------:R-:W-:-:S03]  /*03c0*/  VIADD R11, R11, UR8 ;  /* 0x000000080b0b7c36 */ /* 0x000fc60008000000 */
[----:B------:R-:W-:Y:S02]  /*03d0*/  FFMA.RM R13, R13, R14, 12582913 ;  /* 0x4b4000010d0d7423 */ /* 0x000fe4000000400e */
[----:B------:R-:W-:Y:S02]  /*03e0*/  ISETP.GE.AND P0, PT, R11, UR9, PT ;  /* 0x000000090b007c0c */ /* 0x000fe4000bf06270 */
[C---:B------:R-:W-:Y:S01]  /*03f0*/  FADD R15, R13.reuse, -12583039 ;  /* 0xcb40007f0d0f7421 */ /* 0x040fe20000000000 */
[----:B------:R-:W-:-:S03]  /*0400*/  IMAD.SHL.U32 R13, R13, 0x800000, RZ ;  /* 0x008000000d0d7824 */ /* 0x000fc600078e00ff */
[----:B------:R-:W-:-:S04]  /*0410*/  FFMA R15, R12, 1.4426950216293334961, -R15 ;  /* 0x3fb8aa3b0c0f7823 */ /* 0x000fc8000000080f */
[----:B------:R-:W-:-:S04]  /*0420*/  FFMA R15, R12, 1.925963033500011079e-08, R15 ;  /* 0x32a570600c0f7823 */ /* 0x000fc8000000000f */
[----:B------:R-:W0:Y:S02]  /*0430*/  MUFU.EX2 R12, R15 ;  /* 0x0000000f000c7308 */ /* 0x000e240000000800 */
[----:B0-----:R-:W-:-:S04]  /*0440*/  FMUL R12, R13, R12 ;  /* 0x0000000c0d0c7220 */ /* 0x001fc80000400000 */
[----:B------:R-:W-:Y:S01]  /*0450*/  FADD R3, R12, R3 ;  /* 0x000000030c037221 */ /* 0x000fe20000000000 */
[----:B------:R4:W-:Y:S01]  /*0460*/  STG.E desc[UR6][R8.64], R12 ;  /* 0x0000000c08007986 */ /* 0x0009e2000c101906 */
[----:B------:R-:W-:Y:S05]  /*0470*/  @!P0 BRA `(.L_x_50) ;  /* 0xfffffffc00b48947 */ /* 0x000fea000383ffff */
.L_x_49:
[----:B------:R-:W-:Y:S05]  /*0480*/  BSYNC.RECONVERGENT B0 ;  /* 0x0000000000007941 */ /* 0x000fea0003800200 */
.L_x_48:
[----:B------:R1:W-:Y:S01]  /*0490*/  STS [R0], R3 ;  /* 0x0000000300007388 */ /* 0x0003e20000000800 */
[----:B------:R-:W-:Y:S01]  /*04a0*/  UISETP.GE.U32.AND UP0, UPT, UR8, 0x2, UPT ;  /* 0x000000020800788c */ /* 0x000fe2000bf06070 */
[----:B------:R-:W-:Y:S08]  /*04b0*/  BAR.SYNC.DEFER_BLOCKING 0x0 ;  /* 0x0000000000007b1d */ /* 0x000ff00000010000 */
[----:B-1----:R-:W-:Y:S05]  /*04c0*/  BRA.U !UP0, `(.L_x_51) ;  /* 0x0000000108307547 */ /* 0x002fea000b800000 */
[----:B------:R-:W-:-:S07]  /*04d0*/  IMAD.U32 R3, RZ, RZ, UR8 ;  /* 0x00000008ff037e24 */ /* 0x000fce000f8e00ff */
.L_x_52:
[----:B------:R-:W-:-:S04]  /*04e0*/  SHF.R.U32.HI R7, RZ, 0x1, R3 ;  /* 0x00000001ff077819 */ /* 0x000fc80000011603 */
[----:B------:R-:W-:-:S13]  /*04f0*/  ISETP.GE.U32.AND P0, PT, R2, R7, PT ;  /* 0x000000070200720c */ /* 0x000fda0003f06070 */
[----:B------:R-:W-:Y:S01]  /*0500*/  @!P0 IMAD R4, R7, 0x4, R0 ;  /* 0x0000000407048824 */ /* 0x000fe200078e0200 */
[----:B------:R-:W-:Y:S05]  /*0510*/  @!P0 LDS R5, [R0] ;  /* 0x0000000000058984 */ /* 0x000fea0000000800 */
[----:B------:R-:W1:Y:S02]  /*0520*/  @!P0 LDS R4, [R4] ;  /* 0x0000000004048984 */ /* 0x000e640000000800 */
[----:B-1----:R-:W-:-:S05]  /*0530*/  @!P0 FADD R5, R4, R5 ;  /* 0x0000000504058221 */ /* 0x002fca0000000000 */
[----:B------:R1:W-:Y:S01]  /*0540*/  @!P0 STS [R0], R5 ;  /* 0x0000000500008388 */ /* 0x0003e20000000800 */
[----:B------:R-:W-:Y:S01]  /*0550*/  BAR.SYNC.DEFER_BLOCKING 0x0 ;  /* 0x0000000000007b1d */ /* 0x000fe20000010000 */
[----:B------:R-:W-:Y:S01]  /*0560*/  ISETP.GT.U32.AND P0, PT, R3, 0x3, PT ;  /* 0x000000030300780c */ /* 0x000fe20003f04070 */
[----:B------:R-:W-:-:S12]  /*0570*/  IMAD.MOV.U32 R3, RZ, RZ, R7 ;  /* 0x000000ffff037224 */ /* 0x000fd800078e0007 */
[----:B-1----:R-:W-:Y:S05]  /*0580*/  @P0 BRA `(.L_x_52) ;  /* 0xfffffffc00d40947 */ /* 0x002fea000383ffff */
.L_x_51:
[----:B------:R-:W1:Y:S02]  /*0590*/  LDCU UR4, c[0x0][0x390] ;  /* 0x00007200ff0477ac */ /* 0x000e640008000800 */
[----:B-1----:R-:W-:-:S13]  /*05a0*/  ISETP.GE.AND P0, PT, R2, UR4, PT ;  /* 0x0000000402007c0c */ /* 0x002fda000bf06270 */
[----:B------:R-:W-:Y:S05]  /*05b0*/  @P0 EXIT ;  /* 0x000000000000094d */ /* 0x000fea0003800000 */
[----:B------:R-:W1:Y:S01]  /*05c0*/  S2UR UR5, SR_CgaCtaId ;  /* 0x00000000000579c3 */ /* 0x000e620000008800 */
[----:B------:R-:W-:-:S07]  /*05d0*/  UMOV UR4, 0x400 ;  /* 0x0000040000047882 */ /* 0x000fce0000000000 */
[----:B------:R-:W2:Y:S01]  /*05e0*/  LDC.64 R4, c[0x0][0x388] ;  /* 0x0000e200ff047b82 */ /* 0x000ea20000000a00 */
[----:B-1----:R-:W-:-:S09]  /*05f0*/  ULEA UR4, UR5, UR4, 0x18 ;  /* 0x0000000405047291 */ /* 0x002fd2000f8ec0ff */
[----:B------:R-:W1:Y:S02]  /*0600*/  LDS R3, [UR4] ;  /* 0x00000004ff037984 */ /* 0x000e640008000800 */
[----:B------:R-:W3:Y:S02]  /*0610*/  LDCU UR4, c[0x0][0x390] ;  /* 0x00007200ff0477ac */ /* 0x000ee40008000800 */
.L_x_55:
[----:B--2---:R-:W-:-:S05]  /*0620*/  IMAD.WIDE R6, R2, 0x4, R4 ;  /* 0x0000000402067825 */ /* 0x004fca00078e0204 */
[----:B0-----:R-:W2:Y:S01]  /*0630*/  LDG.E R0, desc[UR6][R6.64] ;  /* 0x0000000606007981 */ /* 0x001ea2000c1e1900 */
[----:B-1--4-:R-:W0:Y:S01]  /*0640*/  MUFU.RCP R8, R3 ;  /* 0x0000000300087308 */ /* 0x012e220000001000 */
[----:B------:R-:W-:Y:S01]  /*0650*/  BSSY.RECONVERGENT B0, `(.L_x_53) ;  /* 0x000000b000007945 */ /* 0x000fe20003800200 */
[----:B0-----:R-:W-:-:S04]  /*0660*/  FFMA R9, -R3, R8, 1 ;  /* 0x3f80000003097423 */ /* 0x001fc80000000108 */
[----:B------:R-:W-:Y:S02]  /*0670*/  FFMA R9, R8, R9, R8 ;  /* 0x0000000908097223 */ /* 0x000fe40000000008 */
[----:B--2---:R-:W0:Y:S02]  /*0680*/  FCHK P0, R0, R3 ;  /* 0x0000000300007302 */ /* 0x004e240000000000 */
[----:B------:R-:W-:-:S04]  /*0690*/  FFMA R8, R0, R9, RZ ;  /* 0x0000000900087223 */ /* 0x000fc800000000ff */
[----:B------:R-:W-:-:S04]  /*06a0*/  FFMA R10, -R3, R8, R0 ;  /* 0x00000008030a7223 */ /* 0x000fc80000000100 */
[----:B------:R-:W-:Y:S01]  /*06b0*/  FFMA R9, R9, R10, R8 ;  /* 0x0000000a09097223 */ /* 0x000fe20000000008 */
[----:B0-----:R-:W-:Y:S06]  /*06c0*/  @!P0 BRA `(.L_x_54) ;  /* 0x00000000000c8947 */ /* 0x001fec0003800000 */
[----:B------:R-:W-:-:S07]  /*06d0*/  MOV R8, 0x6f0 ;  /* 0x000006f000087802 */ /* 0x000fce0000000f00 */
[----:B---3--:R-:W-:Y:S05]  /*06e0*/  CALL.REL.NOINC `($__internal_1_$__cuda_sm3x_div_rn_noftz_f32_slowpath) ;  /* 0x00000000001c7944 */ /* 0x008fea0003c00000 */
[----:B------:R-:W-:-:S07]  /*06f0*/  MOV R9, R0 ;  /* 0x0000000000097202 */ /* 0x000fce0000000f00 */
.L_x_54:
[----:B---3--:R-:W-:Y:S05]  /*0700*/  BSYNC.RECONVERGENT B0 ;  /* 0x0000000000007941 */ /* 0x008fea0003800200 */
.L_x_53:
[----:B------:R0:W-:Y:S01]  /*0710*/  STG.E desc[UR6][R6.64], R9 ;  /* 0x0000000906007986 */ /* 0x0001e2000c101906 */
[----:B------:R-:W-:-:S05]  /*0720*/  VIADD R2, R2, UR8 ;  /* 0x0000000802027c36 */ /* 0x000fca0008000000 */
[----:B------:R-:W-:-:S13]  /*0730*/  ISETP.GE.AND P0, PT, R2, UR4, PT ;  /* 0x0000000402007c0c */ /* 0x000fda000bf06270 */
[----:B0-----:R-:W-:Y:S05]  /*0740*/  @!P0 BRA `(.L_x_55) ;  /* 0xfffffffc00b48947 */ /* 0x001fea000383ffff */
[----:B------:R-:W-:Y:S05]  /*0750*/  EXIT ;  /* 0x000000000000794d */ /* 0x000fea0003800000 */
        .weak           $__internal_1_$__cuda_sm3x_div_rn_noftz_f32_slowpath
        .type           $__internal_1_$__cuda_sm3x_div_rn_noftz_f32_slowpath,@function
        .size           $__internal_1_$__cuda_sm3x_div_rn_noftz_f32_slowpath,(.L_x_69 - $__internal_1_$__cuda_sm3x_div_rn_noftz_f32_slowpath)
$__internal_1_$__cuda_sm3x_div_rn_noftz_f32_slowpath:
[--C-:B------:R-:W-:Y:S01]  /*0760*/  SHF.R.U32.HI R10, RZ, 0x17, R3.reuse ;  /* 0x00000017ff0a7819 */ /* 0x100fe20000011603 */
[----:B------:R-:W-:Y:S01]  /*0770*/  BSSY.RECONVERGENT B1, `(.L_x_56) ;  /* 0x0000064000017945 */ /* 0x000fe20003800200 */
[--C-:B------:R-:W-:Y:S01]  /*0780*/  SHF.R.U32.HI R9, RZ, 0x17, R0.reuse ;  /* 0x00000017ff097819 */ /* 0x100fe20000011600 */
[----:B------:R-:W-:Y:S01]  /*0790*/  IMAD.MOV.U32 R11, RZ, RZ, R0 ;  /* 0x000000ffff0b7224 */ /* 0x000fe200078e0000 */
[----:B------:R-:W-:Y:S01]  /*07a0*/  LOP3.LUT R10, R10, 0xff, RZ, 0xc0, !PT ;  /* 0x000000ff0a0a7812 */ /* 0x000fe200078ec0ff */
[----:B------:R-:W-:Y:S01]  /*07b0*/  IMAD.MOV.U32 R12, RZ, RZ, R3 ;  /* 0x000000ffff0c7224 */ /* 0x000fe200078e0003 */
[----:B------:R-:W-:-:S03]  /*07c0*/  LOP3.LUT R16, R9, 0xff, RZ, 0xc0, !PT ;  /* 0x000000ff09107812 */ /* 0x000fc600078ec0ff */
[----:B------:R-:W-:Y:S02]  /*07d0*/  VIADD R13, R10, 0xffffffff ;  /* 0xffffffff0a0d7836 */ /* 0x000fe40000000000 */
[----:B------:R-:W-:-:S03]  /*07e0*/  VIADD R14, R16, 0xffffffff ;  /* 0xffffffff100e7836 */ /* 0x000fc60000000000 */
        /* <DEDUP_REMOVED lines=22> */
[----:B------:R-:W-:Y:S01]  /*0950*/  @P0 MOV R9, RZ ;  /* 0x000000ff00090202 */ /* 0x000fe20000000f00 */
[----:B------:R-:W-:Y:S02]  /*0960*/  @!P0 IMAD.MOV.U32 R9, RZ, RZ, -0x40 ;  /* 0xffffffc0ff098424 */ /* 0x000fe400078e00ff */
[----:B------:R-:W-:Y:S01]  /*0970*/  @!P0 FFMA R11, R0, 1.84467440737095516160e+19, RZ ;  /* 0x5f800000000b8823 */ /* 0x000fe200000000ff */
[----:B------:R-:W-:Y:S01]  /*0980*/  @!P1 FFMA R12, R3, 1.84467440737095516160e+19, RZ ;  /* 0x5f800000030c9823 */ /* 0x000fe200000000ff */
[----:B------:R-:W-:-:S07]  /*0990*/  @!P1 VIADD R9, R9, 0x40 ;  /* 0x0000004009099836 */ /* 0x000fce0000000000 */
.L_x_57:
[----:B------:R-:W-:Y:S01]  /*09a0*/  LEA R13, R10, 0xc0800000, 0x17 ;  /* 0xc08000000a0d7811 */ /* 0x000fe200078eb8ff */
[----:B------:R-:W-:Y:S04]  /*09b0*/  BSSY.RECONVERGENT B2, `(.L_x_62) ;  /* 0x0000036000027945 */ /* 0x000fe80003800200 */
[----:B------:R-:W-:Y:S02]  /*09c0*/  IMAD.IADD R13, R12, 0x1, -R13 ;  /* 0x000000010c0d7824 */ /* 0x000fe400078e0a0d */
[----:B------:R-:W-:Y:S02]  /*09d0*/  VIADD R12, R16, 0xffffff81 ;  /* 0xffffff81100c7836 */ /* 0x000fe40000000000 */
        /* <DEDUP_REMOVED lines=14> */
[----:B------:R-:W-:-:S05]  /*0ac0*/  IMAD.IADD R13, R10, 0x1, R9 ;  /* 0x000000010a0d7824 */ /* 0x000fca00078e0209 */
[----:B------:R-:W-:-:S04]  /*0ad0*/  IADD3 R10, PT, PT, R13, -0x1, RZ ;  /* 0xffffffff0d0a7810 */ /* 0x000fc80007ffe0ff */
        /* <DEDUP_REMOVED lines=10> */
[C---:B------:R-:W-:Y:S02]  /*0b80*/  VIADD R12, R13.reuse, 0x20 ;  /* 0x000000200d0c7836 */ /* 0x040fe40000000000 */
[CCC-:B------:R-:W-:Y:S01]  /*0b90*/  FFMA.RM R10, R16.reuse, R14.reuse, R17.reuse ;  /* 0x0000000e100a7223 */ /* 0x1c0fe20000004011 */
[----:B------:R-:W-:Y:S02]  /*0ba0*/  ISETP.NE.AND P2, PT, R13, RZ, PT ;  /* 0x000000ff0d00720c */ /* 0x000fe40003f45270 */
[----:B------:R-:W-:Y:S01]  /*0bb0*/  LOP3.LUT R11, R9, 0x7fffff, RZ, 0xc0, !PT ;  /* 0x007fffff090b7812 */ /* 0x000fe200078ec0ff */
[----:B------:R-:W-:Y:S01]  /*0bc0*/  FFMA.RP R9, R16, R14, R17 ;  /* 0x0000000e10097223 */ /* 0x000fe20000008011 */
[----:B------:R-:W-:Y:S01]  /*0bd0*/  ISETP.NE.AND P1, PT, R13, RZ, PT ;  /* 0x000000ff0d00720c */ /* 0x000fe20003f25270 */
[----:B------:R-:W-:Y:S01]  /*0be0*/  IMAD.MOV R13, RZ, RZ, -R13 ;  /* 0x000000ffff0d7224 */ /* 0x000fe200078e0a0d */
        /* <DEDUP_REMOVED lines=14> */
.L_x_64:
[----:B------:R-:W-:-:S04]  /*0cd0*/  LOP3.LUT R0, R0, 0x80000000, RZ, 0xc0, !PT ;  /* 0x8000000000007812 */ /* 0x000fc800078ec0ff */
[----:B------:R-:W-:Y:S01]  /*0ce0*/  LOP3.LUT R0, R0, 0x7f800000, RZ, 0xfc, !PT ;  /* 0x7f80000000007812 */ /* 0x000fe200078efcff */
[----:B------:R-:W-:Y:S06]  /*0cf0*/  BRA `(.L_x_65) ;  /* 0x0000000000047947 */ /* 0x000fec0003800000 */
.L_x_63:
[----:B------:R-:W-:-:S07]  /*0d00*/  IMAD R0, R9, 0x800000, R0 ;  /* 0x0080000009007824 */ /* 0x000fce00078e0200 */
.L_x_65:
[----:B------:R-:W-:Y:S05]  /*0d10*/  BSYNC.RECONVERGENT B2 ;  /* 0x0000000000027941 */ /* 0x000fea0003800200 */
.L_x_62:
[----:B------:R-:W-:Y:S05]  /*0d20*/  BRA `(.L_x_66) ;  /* 0x0000000000207947 */ /* 0x000fea0003800000 */
.L_x_61:
[----:B------:R-:W-:-:S04]  /*0d30*/  LOP3.LUT R0, R12, 0x80000000, R11, 0x48, !PT ;  /* 0x800000000c007812 */ /* 0x000fc800078e480b */
[----:B------:R-:W-:Y:S01]  /*0d40*/  LOP3.LUT R0, R0, 0x7f800000, RZ, 0xfc, !PT ;  /* 0x7f80000000007812 */ /* 0x000fe200078efcff */
[----:B------:R-:W-:Y:S06]  /*0d50*/  BRA `(.L_x_66) ;  /* 0x0000000000147947 */ /* 0x000fec0003800000 */
.L_x_60:
[----:B------:R-:W-:Y:S01]  /*0d60*/  LOP3.LUT R0, R12, 0x80000000, R11, 0x48, !PT ;  /* 0x800000000c007812 */ /* 0x000fe200078e480b */
[----:B------:R-:W-:Y:S06]  /*0d70*/  BRA `(.L_x_66) ;  /* 0x00000000000c7947 */ /* 0x000fec0003800000 */
.L_x_59:
[----:B------:R-:W0:Y:S01]  /*0d80*/  MUFU.RSQ R0, -QNAN ;  /* 0xffc0000000007908 */ /* 0x000e220000001400 */
[----:B------:R-:W-:Y:S05]  /*0d90*/  BRA `(.L_x_66) ;  /* 0x0000000000047947 */ /* 0x000fea0003800000 */
.L_x_58:
[----:B------:R-:W-:-:S07]  /*0da0*/  FADD.FTZ R0, R0, R3 ;  /* 0x0000000300007221 */ /* 0x000fce0000010000 */
.L_x_66:
[----:B------:R-:W-:Y:S05]  /*0db0*/  BSYNC.RECONVERGENT B1 ;  /* 0x0000000000017941 */ /* 0x000fea0003800200 */
.L_x_56:
[----:B------:R-:W-:-:S04]  /*0dc0*/  IMAD.MOV.U32 R9, RZ, RZ, 0x0 ;  /* 0x00000000ff097424 */ /* 0x000fc800078e00ff */
[----:B0-----:R-:W-:Y:S05]  /*0dd0*/  RET.REL.NODEC R8 `(_Z14softmax_kernelPfS_i) ;  /* 0xfffffff008887950 */ /* 0x001fea0003c3ffff */
.L_x_67:
        /* <DEDUP_REMOVED lines=10> */
.L_x_69:


//--------------------- .nv.shared._Z23attention_output_kernelPfS_S_iii --------------------------
	.section	.nv.shared._Z23attention_output_kernelPfS_S_iii,"aw",@nobits
	.sectionflags	@""
	.align	16
	.zero		1024


//--------------------- .nv.shared.reserved.0     --------------------------
	.section	.nv.shared.reserved.0,"aw",@nobits
	.weak		__nv_reservedSMEM_offset_0_alias
	.size		__nv_reservedSMEM_offset_0_alias, 0, 64
	.other		__nv_reservedSMEM_offset_0_alias,@"STO_CUDA_RESERVED_SHARED STV_DEFAULT"
__nv_reservedSMEM_offset_0_alias:
	.zero		0
	.zero		64


//--------------------- .nv.shared._Z23attention_scores_kernelPfS_S_iifi --------------------------
	.section	.nv.shared._Z23attention_scores_kernelPfS_S_iifi,"aw",@nobits
	.sectionflags	@""
	.align	16
	.zero		1024


//--------------------- .nv.shared._Z13matmul_kernelPfS_S_S_iii --------------------------
	.section	.nv.shared._Z13matmul_kernelPfS_S_S_iii,"aw",@nobits
	.sectionflags	@""
	.align	16
	.zero		1024


//--------------------- .nv.shared._Z19embed_tokens_kernelPfS_PiS_ii --------------------------
	.section	.nv.shared._Z19embed_tokens_kernelPfS_PiS_ii,"aw",@nobits
	.sectionflags	@""
	.align	16
	.zero		1024


//--------------------- .nv.shared._Z10add_kernelPfS_S_i --------------------------
	.section	.nv.shared._Z10add_kernelPfS_S_i,"aw",@nobits
	.sectionflags	@""
	.align	16
	.zero		1024


//--------------------- .nv.shared._Z11gelu_kernelPfS_i --------------------------
	.section	.nv.shared._Z11gelu_kernelPfS_i,"aw",@nobits
	.sectionflags	@""
	.align	16
	.zero		1024


//--------------------- .nv.shared._Z17layer_norm_kernelPfS_S_S_if --------------------------
	.section	.nv.shared._Z17layer_norm_kernelPfS_S_S_if,"aw",@nobits
	.sectionflags	@""
	.align	16
	.zero		1024


//--------------------- .nv.shared._Z14softmax_kernelPfS_i --------------------------
	.section	.nv.shared._Z14softmax_kernelPfS_i,"aw",@nobits
	.sectionflags	@""
	.align	16
	.zero		1024


//--------------------- .nv.constant0._Z23attention_output_kernelPfS_S_iii --------------------------
	.section	.nv.constant0._Z23attention_output_kernelPfS_S_iii,"a",@progbits
	.sectionflags	@""
	.align	4
.nv.constant0._Z23attention_output_kernelPfS_S_iii:
	.zero		932


//--------------------- .nv.constant0._Z23attention_scores_kernelPfS_S_iifi --------------------------
	.section	.nv.constant0._Z23attention_scores_kernelPfS_S_iifi,"a",@progbits
	.sectionflags	@""
	.align	4
.nv.constant0._Z23attention_scores_kernelPfS_S_iifi:
	.zero		936


//--------------------- .nv.constant0._Z13matmul_kernelPfS_S_S_iii --------------------------
	.section	.nv.constant0._Z13matmul_kernelPfS_S_S_iii,"a",@progbits
	.sectionflags	@""
	.align	4
.nv.constant0._Z13matmul_kernelPfS_S_S_iii:
	.zero		940


//--------------------- .nv.constant0._Z19embed_tokens_kernelPfS_PiS_ii --------------------------
	.section	.nv.constant0._Z19embed_tokens_kernelPfS_PiS_ii,"a",@progbits
	.sectionflags	@""
	.align	4
.nv.constant0._Z19embed_tokens_kernelPfS_PiS_ii:
	.zero		936


//--------------------- .nv.constant0._Z10add_kernelPfS_S_i --------------------------
	.section	.nv.constant0._Z10add_kernelPfS_S_i,"a",@progbits
	.sectionflags	@""
	.align	4
.nv.constant0._Z10add_kernelPfS_S_i:
	.zero		924


//--------------------- .nv.constant0._Z11gelu_kernelPfS_i --------------------------
	.section	.nv.constant0._Z11gelu_kernelPfS_i,"a",@progbits
	.sectionflags	@""
	.align	4
.nv.constant0._Z11gelu_kernelPfS_i:
	.zero		916


//--------------------- .nv.constant0._Z17layer_norm_kernelPfS_S_S_if --------------------------
	.section	.nv.constant0._Z17layer_norm_kernelPfS_S_S_if,"a",@progbits
	.sectionflags	@""
	.align	4
.nv.constant0._Z17layer_norm_kernelPfS_S_S_if:
	.zero		936


//--------------------- .nv.constant0._Z14softmax_kernelPfS_i --------------------------
	.section	.nv.constant0._Z14softmax_kernelPfS_i,"a",@progbits
	.sectionflags	@""
	.align	4
.nv.constant0._Z14softmax_kernelPfS_i:
	.zero		916


//--------------------- SYMBOLS --------------------------

	.type		.nv.reservedSmem.offset0,@object
	.size		.nv.reservedSmem.offset0,0x4
	.type		.nv.reservedSmem.cap,@object
	.size		.nv.reservedSmem.cap,0x4
